//
// Generated by NVIDIA NVVM Compiler
//
// Compiler Build ID: CL-36424714
// Cuda compilation tools, release 13.0, V13.0.88
// Based on NVVM 20.0.0
//

.version 9.0
.target sm_100
.address_size 64

	// .globl	_Z18absmax_fp16_kernelPK6__halfPfi
// _ZZ12quant_kernelPK6__halfPhPKfPfiE9inv_scale has been demoted
// _ZZ14dequant_kernelPKhP6__halfPKfiE5scale has been demoted
.extern .shared .align 16 .b8 sm[];

.visible .entry _Z18absmax_fp16_kernelPK6__halfPfi(
	.param .u64 .ptr .align 1 _Z18absmax_fp16_kernelPK6__halfPfi_param_0,
	.param .u64 .ptr .align 1 _Z18absmax_fp16_kernelPK6__halfPfi_param_1,
	.param .u32 _Z18absmax_fp16_kernelPK6__halfPfi_param_2
)
{
	.reg .pred 	%p<9>;
	.reg .b16 	%rs<7>;
	.reg .b32 	%r<24>;
	.reg .b32 	%f<26>;
	.reg .b64 	%rd<15>;

	ld.param.u64 	%rd3, [_Z18absmax_fp16_kernelPK6__halfPfi_param_0];
	ld.param.u64 	%rd2, [_Z18absmax_fp16_kernelPK6__halfPfi_param_1];
	ld.param.u32 	%r10, [_Z18absmax_fp16_kernelPK6__halfPfi_param_2];
	cvta.to.global.u64 	%rd1, %rd3;
	mov.u32 	%r1, %tid.x;
	mov.u32 	%r2, %ctaid.x;
	mov.u32 	%r23, %ntid.x;
	mul.lo.s32 	%r11, %r23, %r2;
	shl.b32 	%r4, %r11, 2;
	shl.b32 	%r12, %r1, 1;
	add.s32 	%r5, %r4, %r12;
	or.b32  	%r13, %r5, 1;
	setp.ge.s32 	%p1, %r13, %r10;
	@%p1 bra 	$L__BB0_2;
	mul.wide.s32 	%rd6, %r5, 2;
	add.s64 	%rd7, %rd1, %rd6;
	ld.global.nc.u32 	%r14, [%rd7];
	mov.b32 	{%rs2, %rs3}, %r14;
	// begin inline asm
	{  cvt.f32.f16 %f9, %rs2;}

	// end inline asm
	abs.f32 	%f11, %f9;
	// begin inline asm
	{  cvt.f32.f16 %f10, %rs3;}

	// end inline asm
	abs.f32 	%f12, %f10;
	max.f32 	%f24, %f11, %f12;
	bra.uni 	$L__BB0_4;
$L__BB0_2:
	setp.ge.s32 	%p2, %r5, %r10;
	mov.f32 	%f24, 0f00000000;
	@%p2 bra 	$L__BB0_4;
	mul.wide.s32 	%rd4, %r5, 2;
	add.s64 	%rd5, %rd1, %rd4;
	ld.global.nc.u16 	%rs1, [%rd5];
	// begin inline asm
	{  cvt.f32.f16 %f8, %rs1;}

	// end inline asm
	abs.f32 	%f24, %f8;
$L__BB0_4:
	add.s32 	%r15, %r1, %r23;
	shl.b32 	%r16, %r15, 1;
	add.s32 	%r6, %r16, %r4;
	add.s32 	%r17, %r6, 1;
	setp.ge.s32 	%p3, %r17, %r10;
	@%p3 bra 	$L__BB0_6;
	mul.wide.s32 	%rd10, %r6, 2;
	add.s64 	%rd11, %rd1, %rd10;
	ld.global.nc.u32 	%r18, [%rd11];
	mov.b32 	{%rs5, %rs6}, %r18;
	// begin inline asm
	{  cvt.f32.f16 %f15, %rs5;}

	// end inline asm
	abs.f32 	%f17, %f15;
	// begin inline asm
	{  cvt.f32.f16 %f16, %rs6;}

	// end inline asm
	abs.f32 	%f18, %f16;
	max.f32 	%f19, %f17, %f18;
	max.f32 	%f24, %f24, %f19;
	bra.uni 	$L__BB0_8;
$L__BB0_6:
	setp.ge.s32 	%p4, %r6, %r10;
	@%p4 bra 	$L__BB0_8;
	mul.wide.s32 	%rd8, %r6, 2;
	add.s64 	%rd9, %rd1, %rd8;
	ld.global.nc.u16 	%rs4, [%rd9];
	// begin inline asm
	{  cvt.f32.f16 %f13, %rs4;}

	// end inline asm
	abs.f32 	%f14, %f13;
	max.f32 	%f24, %f24, %f14;
$L__BB0_8:
	shl.b32 	%r19, %r1, 2;
	mov.u32 	%r20, sm;
	add.s32 	%r7, %r20, %r19;
	st.shared.f32 	[%r7], %f24;
	bar.sync 	0;
	setp.lt.u32 	%p5, %r23, 2;
	@%p5 bra 	$L__BB0_12;
$L__BB0_9:
	shr.u32 	%r9, %r23, 1;
	setp.ge.u32 	%p6, %r1, %r9;
	@%p6 bra 	$L__BB0_11;
	ld.shared.f32 	%f20, [%r7];
	shl.b32 	%r21, %r9, 2;
	add.s32 	%r22, %r7, %r21;
	ld.shared.f32 	%f21, [%r22];
	max.f32 	%f22, %f20, %f21;
	st.shared.f32 	[%r7], %f22;
$L__BB0_11:
	bar.sync 	0;
	setp.gt.u32 	%p7, %r23, 3;
	mov.u32 	%r23, %r9;
	@%p7 bra 	$L__BB0_9;
$L__BB0_12:
	setp.ne.s32 	%p8, %r1, 0;
	@%p8 bra 	$L__BB0_14;
	ld.shared.f32 	%f23, [sm];
	cvta.to.global.u64 	%rd12, %rd2;
	mul.wide.u32 	%rd13, %r2, 4;
	add.s64 	%rd14, %rd12, %rd13;
	st.global.f32 	[%rd14], %f23;
$L__BB0_14:
	ret;

}
	// .globl	_Z17absmax_f32_kernelPKfPfi
.visible .entry _Z17absmax_f32_kernelPKfPfi(
	.param .u64 .ptr .align 1 _Z17absmax_f32_kernelPKfPfi_param_0,
	.param .u64 .ptr .align 1 _Z17absmax_f32_kernelPKfPfi_param_1,
	.param .u32 _Z17absmax_f32_kernelPKfPfi_param_2
)
{
	.reg .pred 	%p<7>;
	.reg .b32 	%r<17>;
	.reg .b32 	%f<15>;
	.reg .b64 	%rd<11>;

	ld.param.u64 	%rd3, [_Z17absmax_f32_kernelPKfPfi_param_0];
	ld.param.u64 	%rd2, [_Z17absmax_f32_kernelPKfPfi_param_1];
	ld.param.u32 	%r9, [_Z17absmax_f32_kernelPKfPfi_param_2];
	cvta.to.global.u64 	%rd1, %rd3;
	mov.u32 	%r1, %tid.x;
	mov.u32 	%r2, %ctaid.x;
	mov.u32 	%r16, %ntid.x;
	mul.lo.s32 	%r10, %r16, %r2;
	shl.b32 	%r11, %r10, 1;
	add.s32 	%r4, %r11, %r1;
	setp.ge.s32 	%p1, %r4, %r9;
	mov.f32 	%f14, 0f00000000;
	@%p1 bra 	$L__BB1_2;
	mul.wide.s32 	%rd4, %r4, 4;
	add.s64 	%rd5, %rd1, %rd4;
	ld.global.nc.f32 	%f6, [%rd5];
	abs.f32 	%f14, %f6;
$L__BB1_2:
	add.s32 	%r5, %r4, %r16;
	setp.ge.u32 	%p2, %r5, %r9;
	@%p2 bra 	$L__BB1_4;
	mul.wide.u32 	%rd6, %r5, 4;
	add.s64 	%rd7, %rd1, %rd6;
	ld.global.nc.f32 	%f7, [%rd7];
	abs.f32 	%f8, %f7;
	max.f32 	%f14, %f14, %f8;
$L__BB1_4:
	shl.b32 	%r12, %r1, 2;
	mov.u32 	%r13, sm;
	add.s32 	%r6, %r13, %r12;
	st.shared.f32 	[%r6], %f14;
	bar.sync 	0;
	setp.lt.u32 	%p3, %r16, 2;
	@%p3 bra 	$L__BB1_8;
$L__BB1_5:
	shr.u32 	%r8, %r16, 1;
	setp.ge.u32 	%p4, %r1, %r8;
	@%p4 bra 	$L__BB1_7;
	ld.shared.f32 	%f9, [%r6];
	shl.b32 	%r14, %r8, 2;
	add.s32 	%r15, %r6, %r14;
	ld.shared.f32 	%f10, [%r15];
	max.f32 	%f11, %f9, %f10;
	st.shared.f32 	[%r6], %f11;
$L__BB1_7:
	bar.sync 	0;
	setp.gt.u32 	%p5, %r16, 3;
	mov.u32 	%r16, %r8;
	@%p5 bra 	$L__BB1_5;
$L__BB1_8:
	setp.ne.s32 	%p6, %r1, 0;
	@%p6 bra 	$L__BB1_10;
	ld.shared.f32 	%f12, [sm];
	cvta.to.global.u64 	%rd8, %rd2;
	mul.wide.u32 	%rd9, %r2, 4;
	add.s64 	%rd10, %rd8, %rd9;
	st.global.f32 	[%rd10], %f12;
$L__BB1_10:
	ret;

}
	// .globl	_Z12quant_kernelPK6__halfPhPKfPfi
.visible .entry _Z12quant_kernelPK6__halfPhPKfPfi(
	.param .u64 .ptr .align 1 _Z12quant_kernelPK6__halfPhPKfPfi_param_0,
	.param .u64 .ptr .align 1 _Z12quant_kernelPK6__halfPhPKfPfi_param_1,
	.param .u64 .ptr .align 1 _Z12quant_kernelPK6__halfPhPKfPfi_param_2,
	.param .u64 .ptr .align 1 _Z12quant_kernelPK6__halfPhPKfPfi_param_3,
	.param .u32 _Z12quant_kernelPK6__halfPhPKfPfi_param_4
)
{
	.reg .pred 	%p<6>;
	.reg .b16 	%rs<7>;
	.reg .b32 	%r<10>;
	.reg .b32 	%f<22>;
	.reg .b64 	%rd<17>;
	// demoted variable
	.shared .align 4 .f32 _ZZ12quant_kernelPK6__halfPhPKfPfiE9inv_scale;
	ld.param.u64 	%rd5, [_Z12quant_kernelPK6__halfPhPKfPfi_param_0];
	ld.param.u64 	%rd6, [_Z12quant_kernelPK6__halfPhPKfPfi_param_1];
	ld.param.u64 	%rd3, [_Z12quant_kernelPK6__halfPhPKfPfi_param_2];
	ld.param.u64 	%rd4, [_Z12quant_kernelPK6__halfPhPKfPfi_param_3];
	ld.param.u32 	%r3, [_Z12quant_kernelPK6__halfPhPKfPfi_param_4];
	cvta.to.global.u64 	%rd1, %rd6;
	cvta.to.global.u64 	%rd2, %rd5;
	mov.u32 	%r1, %tid.x;
	setp.ne.s32 	%p1, %r1, 0;
	@%p1 bra 	$L__BB2_4;
	cvta.to.global.u64 	%rd7, %rd3;
	ld.global.nc.f32 	%f2, [%rd7];
	setp.gt.f32 	%p2, %f2, 0f2B8CBCCC;
	div.rn.f32 	%f3, %f2, 0f43E00000;
	selp.f32 	%f1, %f3, 0f3F800000, %p2;
	mov.u32 	%r4, %ctaid.x;
	setp.ne.s32 	%p3, %r4, 0;
	@%p3 bra 	$L__BB2_3;
	cvta.to.global.u64 	%rd8, %rd4;
	st.global.f32 	[%rd8], %f1;
$L__BB2_3:
	rcp.rn.f32 	%f4, %f1;
	st.shared.f32 	[_ZZ12quant_kernelPK6__halfPhPKfPfiE9inv_scale], %f4;
$L__BB2_4:
	bar.sync 	0;
	mov.u32 	%r5, %ctaid.x;
	mov.u32 	%r6, %ntid.x;
	mad.lo.s32 	%r7, %r5, %r6, %r1;
	shl.b32 	%r2, %r7, 1;
	or.b32  	%r8, %r2, 1;
	setp.ge.s32 	%p4, %r8, %r3;
	@%p4 bra 	$L__BB2_6;
	cvt.s64.s32 	%rd13, %r2;
	mul.wide.s32 	%rd14, %r2, 2;
	add.s64 	%rd15, %rd2, %rd14;
	ld.global.nc.u32 	%r9, [%rd15];
	mov.b32 	{%rs3, %rs4}, %r9;
	// begin inline asm
	{  cvt.f32.f16 %f11, %rs3;}

	// end inline asm
	ld.shared.f32 	%f17, [_ZZ12quant_kernelPK6__halfPhPKfPfiE9inv_scale];
	mul.f32 	%f18, %f11, %f17;
	// begin inline asm
	{  cvt.f32.f16 %f12, %rs4;}

	// end inline asm
	mul.f32 	%f19, %f17, %f12;
	max.f32 	%f20, %f18, 0fC3E00000;
	min.f32 	%f13, %f20, 0f43E00000;
	max.f32 	%f21, %f19, 0fC3E00000;
	min.f32 	%f15, %f21, 0f43E00000;
	mov.f32 	%f16, 0f00000000;
	// begin inline asm
	{cvt.rn.satfinite.e4m3x2.f32 %rs5, %f16, %f13;}

	// end inline asm
	// begin inline asm
	{cvt.rn.satfinite.e4m3x2.f32 %rs6, %f16, %f15;}

	// end inline asm
	add.s64 	%rd16, %rd1, %rd13;
	st.global.v2.u8 	[%rd16], {%rs5, %rs6};
	bra.uni 	$L__BB2_8;
$L__BB2_6:
	setp.ge.s32 	%p5, %r2, %r3;
	@%p5 bra 	$L__BB2_8;
	cvt.s64.s32 	%rd9, %r2;
	mul.wide.s32 	%rd10, %r2, 2;
	add.s64 	%rd11, %rd2, %rd10;
	ld.global.nc.u16 	%rs1, [%rd11];
	// begin inline asm
	{  cvt.f32.f16 %f5, %rs1;}

	// end inline asm
	ld.shared.f32 	%f8, [_ZZ12quant_kernelPK6__halfPhPKfPfiE9inv_scale];
	mul.f32 	%f9, %f5, %f8;
	max.f32 	%f10, %f9, 0fC3E00000;
	min.f32 	%f6, %f10, 0f43E00000;
	mov.f32 	%f7, 0f00000000;
	// begin inline asm
	{cvt.rn.satfinite.e4m3x2.f32 %rs2, %f7, %f6;}

	// end inline asm
	add.s64 	%rd12, %rd1, %rd9;
	st.global.u8 	[%rd12], %rs2;
$L__BB2_8:
	ret;

}
	// .globl	_Z14dequant_kernelPKhP6__halfPKfi
.visible .entry _Z14dequant_kernelPKhP6__halfPKfi(
	.param .u64 .ptr .align 1 _Z14dequant_kernelPKhP6__halfPKfi_param_0,
	.param .u64 .ptr .align 1 _Z14dequant_kernelPKhP6__halfPKfi_param_1,
	.param .u64 .ptr .align 1 _Z14dequant_kernelPKhP6__halfPKfi_param_2,
	.param .u32 _Z14dequant_kernelPKhP6__halfPKfi_param_3
)
{
	.reg .pred 	%p<4>;
	.reg .b16 	%rs<11>;
	.reg .b32 	%r<12>;
	.reg .b32 	%f<10>;
	.reg .b64 	%rd<15>;
	// demoted variable
	.shared .align 4 .f32 _ZZ14dequant_kernelPKhP6__halfPKfiE5scale;
	ld.param.u64 	%rd4, [_Z14dequant_kernelPKhP6__halfPKfi_param_0];
	ld.param.u64 	%rd5, [_Z14dequant_kernelPKhP6__halfPKfi_param_1];
	ld.param.u64 	%rd3, [_Z14dequant_kernelPKhP6__halfPKfi_param_2];
	ld.param.u32 	%r3, [_Z14dequant_kernelPKhP6__halfPKfi_param_3];
	cvta.to.global.u64 	%rd1, %rd5;
	cvta.to.global.u64 	%rd2, %rd4;
	mov.u32 	%r1, %tid.x;
	setp.ne.s32 	%p1, %r1, 0;
	@%p1 bra 	$L__BB3_2;
	cvta.to.global.u64 	%rd6, %rd3;
	ld.global.nc.f32 	%f1, [%rd6];
	st.shared.f32 	[_ZZ14dequant_kernelPKhP6__halfPKfiE5scale], %f1;
$L__BB3_2:
	bar.sync 	0;
	mov.u32 	%r4, %ctaid.x;
	mov.u32 	%r5, %ntid.x;
	mad.lo.s32 	%r6, %r4, %r5, %r1;
	shl.b32 	%r2, %r6, 1;
	or.b32  	%r7, %r2, 1;
	setp.ge.s32 	%p2, %r7, %r3;
	@%p2 bra 	$L__BB3_4;
	cvt.s64.s32 	%rd11, %r2;
	add.s64 	%rd12, %rd2, %rd11;
	ld.global.nc.v2.u8 	{%rs5, %rs8}, [%rd12];
	// begin inline asm
	{cvt.rn.f16x2.e4m3x2 %r9, %rs5;}

	// end inline asm
	cvt.u16.u32 	%rs6, %r9;
	// begin inline asm
	{cvt.f32.f16 %f5, %rs6;}

	// end inline asm
	ld.shared.f32 	%f9, [_ZZ14dequant_kernelPKhP6__halfPKfiE5scale];
	mul.f32 	%f6, %f5, %f9;
	// begin inline asm
	{  cvt.rn.f16.f32 %rs7, %f6;}

	// end inline asm
	// begin inline asm
	{cvt.rn.f16x2.e4m3x2 %r10, %rs8;}

	// end inline asm
	cvt.u16.u32 	%rs9, %r10;
	// begin inline asm
	{cvt.f32.f16 %f7, %rs9;}

	// end inline asm
	mul.f32 	%f8, %f9, %f7;
	// begin inline asm
	{  cvt.rn.f16.f32 %rs10, %f8;}

	// end inline asm
	mul.wide.s32 	%rd13, %r2, 2;
	add.s64 	%rd14, %rd1, %rd13;
	mov.b32 	%r11, {%rs7, %rs10};
	st.global.u32 	[%rd14], %r11;
	bra.uni 	$L__BB3_6;
$L__BB3_4:
	setp.ge.s32 	%p3, %r2, %r3;
	@%p3 bra 	$L__BB3_6;
	cvt.s64.s32 	%rd7, %r2;
	add.s64 	%rd8, %rd2, %rd7;
	ld.global.nc.u8 	%rs4, [%rd8];
	cvt.u16.u8 	%rs1, %rs4;
	// begin inline asm
	{cvt.rn.f16x2.e4m3x2 %r8, %rs1;}

	// end inline asm
	cvt.u16.u32 	%rs2, %r8;
	// begin inline asm
	{cvt.f32.f16 %f2, %rs2;}

	// end inline asm
	ld.shared.f32 	%f4, [_ZZ14dequant_kernelPKhP6__halfPKfiE5scale];
	mul.f32 	%f3, %f2, %f4;
	// begin inline asm
	{  cvt.rn.f16.f32 %rs3, %f3;}

	// end inline asm
	mul.wide.s32 	%rd9, %r2, 2;
	add.s64 	%rd10, %rd1, %rd9;
	st.global.u16 	[%rd10], %rs3;
$L__BB3_6:
	ret;

}


// ===== COMPILED SASS (sm_100) =====

	.target	sm_100

	.elftype	@"ET_EXEC"


//--------------------- .note.nv.tkinfo           --------------------------
	.section	.note.nv.tkinfo,"",@"SHT_NOTE"
	.sectionflags	@"SHF_NOTE_NV_TKINFO"
	.tkinfo
        /*0018*/ 	.word	0x00000002
        /*0030*/ 	.string	""
        /*0030*/ 	.string	"ptxas"
        /*0030*/ 	.string	"Cuda compilation tools, release 13.0, V13.0.88"
        /*0030*/ 	.string	"Build cuda_13.0.r13.0/compiler.36424714_0"
        /*0030*/ 	.string	"-arch sm_100 -m 64 "



//--------------------- .note.nv.cuinfo           --------------------------
	.section	.note.nv.cuinfo,"",@"SHT_NOTE"
	.sectionflags	@"SHF_NOTE_NV_CUINFO"
        /*0018*/ 	.short	0x0002
        /*001a*/ 	.short	0x0064
        /*001c*/ 	.short	0x0082
	.zero		2


//--------------------- .nv.info                  --------------------------
	.section	.nv.info,"",@"SHT_CUDA_INFO"
	.align	4


	//----- nvinfo : EIATTR_REGCOUNT
	.align		4
        /*0000*/ 	.byte	0x04, 0x2f
        /*0002*/ 	.short	(.L_1 - .L_0)
	.align		4
.L_0:
        /*0004*/ 	.word	index@(_Z18absmax_fp16_kernelPK6__halfPfi)
        /*0008*/ 	.word	0x0000000c


	//----- nvinfo : EIATTR_FRAME_SIZE
	.align		4
.L_1:
        /*000c*/ 	.byte	0x04, 0x11
        /*000e*/ 	.short	(.L_3 - .L_2)
	.align		4
.L_2:
        /*0010*/ 	.word	index@(_Z18absmax_fp16_kernelPK6__halfPfi)
        /*0014*/ 	.word	0x00000000


	//----- nvinfo : EIATTR_REGCOUNT
	.align		4
.L_3:
        /*0018*/ 	.byte	0x04, 0x2f
        /*001a*/ 	.short	(.L_5 - .L_4)
	.align		4
.L_4:
        /*001c*/ 	.word	index@(_Z17absmax_f32_kernelPKfPfi)
        /*0020*/ 	.word	0x00000010


	//----- nvinfo : EIATTR_FRAME_SIZE
	.align		4
.L_5:
        /*0024*/ 	.byte	0x04, 0x11
        /*0026*/ 	.short	(.L_7 - .L_6)
	.align		4
.L_6:
        /*0028*/ 	.word	index@(_Z17absmax_f32_kernelPKfPfi)
        /*002c*/ 	.word	0x00000000


	//----- nvinfo : EIATTR_REGCOUNT
	.align		4
.L_7:
        /*0030*/ 	.byte	0x04, 0x2f
        /*0032*/ 	.short	(.L_9 - .L_8)
	.align		4
.L_8:
        /*0034*/ 	.word	index@(_Z12quant_kernelPK6__halfPhPKfPfi)
        /*0038*/ 	.word	0x0000000e


	//----- nvinfo : EIATTR_FRAME_SIZE
	.align		4
.L_9:
        /*003c*/ 	.byte	0x04, 0x11
        /*003e*/ 	.short	(.L_11 - .L_10)
	.align		4
.L_10:
        /*0040*/ 	.word	index@($__internal_1_$__cuda_sm3x_div_rn_noftz_f32_slowpath)
        /*0044*/ 	.word	0x00000000


	//----- nvinfo : EIATTR_FRAME_SIZE
	.align		4
.L_11:
        /*0048*/ 	.byte	0x04, 0x11
        /*004a*/ 	.short	(.L_13 - .L_12)
	.align		4
.L_12:
        /*004c*/ 	.word	index@($__internal_0_$__cuda_sm20_rcp_rn_f32_slowpath)
        /*0050*/ 	.word	0x00000000


	//----- nvinfo : EIATTR_FRAME_SIZE
	.align		4
.L_13:
        /*0054*/ 	.byte	0x04, 0x11
        /*0056*/ 	.short	(.L_15 - .L_14)
	.align		4
.L_14:
        /*0058*/ 	.word	index@(_Z12quant_kernelPK6__halfPhPKfPfi)
        /*005c*/ 	.word	0x00000000


	//----- nvinfo : EIATTR_REGCOUNT
	.align		4
.L_15:
        /*0060*/ 	.byte	0x04, 0x2f
        /*0062*/ 	.short	(.L_17 - .L_16)
	.align		4
.L_16:
        /*0064*/ 	.word	index@(_Z14dequant_kernelPKhP6__halfPKfi)
        /*0068*/ 	.word	0x0000000c


	//----- nvinfo : EIATTR_FRAME_SIZE
	.align		4
.L_17:
        /*006c*/ 	.byte	0x04, 0x11
        /*006e*/ 	.short	(.L_19 - .L_18)
	.align		4
.L_18:
        /*0070*/ 	.word	index@(_Z14dequant_kernelPKhP6__halfPKfi)
        /*0074*/ 	.word	0x00000000


	//----- nvinfo : EIATTR_MIN_STACK_SIZE
	.align		4
.L_19:
        /*0078*/ 	.byte	0x04, 0x12
        /*007a*/ 	.short	(.L_21 - .L_20)
	.align		4
.L_20:
        /*007c*/ 	.word	index@(_Z14dequant_kernelPKhP6__halfPKfi)
        /*0080*/ 	.word	0x00000000


	//----- nvinfo : EIATTR_MIN_STACK_SIZE
	.align		4
.L_21:
        /*0084*/ 	.byte	0x04, 0x12
        /*0086*/ 	.short	(.L_23 - .L_22)
	.align		4
.L_22:
        /*0088*/ 	.word	index@(_Z12quant_kernelPK6__halfPhPKfPfi)
        /*008c*/ 	.word	0x00000000


	//----- nvinfo : EIATTR_MIN_STACK_SIZE
	.align		4
.L_23:
        /*0090*/ 	.byte	0x04, 0x12
        /*0092*/ 	.short	(.L_25 - .L_24)
	.align		4
.L_24:
        /*0094*/ 	.word	index@(_Z17absmax_f32_kernelPKfPfi)
        /*0098*/ 	.word	0x00000000


	//----- nvinfo : EIATTR_MIN_STACK_SIZE
	.align		4
.L_25:
        /*009c*/ 	.byte	0x04, 0x12
        /*009e*/ 	.short	(.L_27 - .L_26)
	.align		4
.L_26:
        /*00a0*/ 	.word	index@(_Z18absmax_fp16_kernelPK6__halfPfi)
        /*00a4*/ 	.word	0x00000000
.L_27:


//--------------------- .nv.compat                --------------------------
	.section	.nv.compat,"",@"SHT_CUDA_COMPAT_INFO"
	.align	4
        /*0000*/ 	.byte	0x02, 0x09, 0x00, 0x00, 0x02, 0x02, 0x02, 0x00, 0x02, 0x05, 0x05, 0x00, 0x03, 0x07, 0x01, 0x01
        /*0010*/ 	.byte	0x02, 0x03, 0x00, 0x00, 0x02, 0x06, 0x01, 0x00, 0x04, 0x0b, 0x08, 0x00, 0x01, 0x00, 0x00, 0x00
        /*0020*/ 	.byte	0x00, 0x00, 0x00, 0x00


//--------------------- .nv.info._Z14dequant_kernelPKhP6__halfPKfi --------------------------
	.section	.nv.info._Z14dequant_kernelPKhP6__halfPKfi,"",@"SHT_CUDA_INFO"
	.sectionflags	@""
	.align	4


	//----- nvinfo : EIATTR_CUDA_API_VERSION
	.align		4
        /*0000*/ 	.byte	0x04, 0x37
        /*0002*/ 	.short	(.L_29 - .L_28)
.L_28:
        /*0004*/ 	.word	0x00000082


	//----- nvinfo : EIATTR_KPARAM_INFO
	.align		4
.L_29:
        /*0008*/ 	.byte	0x04, 0x17
        /*000a*/ 	.short	(.L_31 - .L_30)
.L_30:
        /*000c*/ 	.word	0x00000000
        /*0010*/ 	.short	0x0003
        /*0012*/ 	.short	0x0018
        /*0014*/ 	.byte	0x00, 0xf0, 0x11, 0x00


	//----- nvinfo : EIATTR_KPARAM_INFO
	.align		4
.L_31:
        /*0018*/ 	.byte	0x04, 0x17
        /*001a*/ 	.short	(.L_33 - .L_32)
.L_32:
        /*001c*/ 	.word	0x00000000
        /*0020*/ 	.short	0x0002
        /*0022*/ 	.short	0x0010
        /*0024*/ 	.byte	0x00, 0xf5, 0x21, 0x00


	//----- nvinfo : EIATTR_KPARAM_INFO
	.align		4
.L_33:
        /*0028*/ 	.byte	0x04, 0x17
        /*002a*/ 	.short	(.L_35 - .L_34)
.L_34:
        /*002c*/ 	.word	0x00000000
        /*0030*/ 	.short	0x0001
        /*0032*/ 	.short	0x0008
        /*0034*/ 	.byte	0x00, 0xf5, 0x21, 0x00


	//----- nvinfo : EIATTR_KPARAM_INFO
	.align		4
.L_35:
        /*0038*/ 	.byte	0x04, 0x17
        /*003a*/ 	.short	(.L_37 - .L_36)
.L_36:
        /*003c*/ 	.word	0x00000000
        /*0040*/ 	.short	0x0000
        /*0042*/ 	.short	0x0000
        /*0044*/ 	.byte	0x00, 0xf5, 0x21, 0x00


	//----- nvinfo : EIATTR_SPARSE_MMA_MASK
	.align		4
.L_37:
        /*0048*/ 	.byte	0x03, 0x50
        /*004a*/ 	.short	0x0000


	//----- nvinfo : EIATTR_MAXREG_COUNT
	.align		4
        /*004c*/ 	.byte	0x03, 0x1b
        /*004e*/ 	.short	0x00ff


	//----- nvinfo : EIATTR_NUM_BARRIERS
	.align		4
        /*0050*/ 	.byte	0x02, 0x4c
        /*0052*/ 	.byte	0x01
	.zero		1


	//----- nvinfo : EIATTR_MERCURY_ISA_VERSION
	.align		4
        /*0054*/ 	.byte	0x03, 0x5f
        /*0056*/ 	.short	0x0101


	//----- nvinfo : EIATTR_VRC_CTA_INIT_COUNT
	.align		4
        /*0058*/ 	.byte	0x02, 0x4a
	.zero		1
	.zero		1


	//----- nvinfo : EIATTR_EXIT_INSTR_OFFSETS
	.align		4
        /*005c*/ 	.byte	0x04, 0x1c
        /*005e*/ 	.short	(.L_39 - .L_38)


	//   ....[0]....
.L_38:
        /*0060*/ 	.word	0x00000270


	//   ....[1]....
        /*0064*/ 	.word	0x00000290


	//   ....[2]....
        /*0068*/ 	.word	0x00000390


	//----- nvinfo : EIATTR_CRS_STACK_SIZE
	.align		4
.L_39:
        /*006c*/ 	.byte	0x04, 0x1e
        /*006e*/ 	.short	(.L_41 - .L_40)
.L_40:
        /*0070*/ 	.word	0x00000000


	//----- nvinfo : EIATTR_CBANK_PARAM_SIZE
	.align		4
.L_41:
        /*0074*/ 	.byte	0x03, 0x19
        /*0076*/ 	.short	0x001c


	//----- nvinfo : EIATTR_PARAM_CBANK
	.align		4
        /*0078*/ 	.byte	0x04, 0x0a
        /*007a*/ 	.short	(.L_43 - .L_42)
	.align		4
.L_42:
        /*007c*/ 	.word	index@(.nv.constant0._Z14dequant_kernelPKhP6__halfPKfi)
        /*0080*/ 	.short	0x0380
        /*0082*/ 	.short	0x001c


	//----- nvinfo : EIATTR_SW_WAR
	.align		4
.L_43:
        /*0084*/ 	.byte	0x04, 0x36
        /*0086*/ 	.short	(.L_45 - .L_44)
.L_44:
        /*0088*/ 	.word	0x00000008
.L_45:


//--------------------- .nv.info._Z12quant_kernelPK6__halfPhPKfPfi --------------------------
	.section	.nv.info._Z12quant_kernelPK6__halfPhPKfPfi,"",@"SHT_CUDA_INFO"
	.sectionflags	@""
	.align	4


	//----- nvinfo : EIATTR_CUDA_API_VERSION
	.align		4
        /*0000*/ 	.byte	0x04, 0x37
        /*0002*/ 	.short	(.L_47 - .L_46)
.L_46:
        /*0004*/ 	.word	0x00000082


	//----- nvinfo : EIATTR_KPARAM_INFO
	.align		4
.L_47:
        /*0008*/ 	.byte	0x04, 0x17
        /*000a*/ 	.short	(.L_49 - .L_48)
.L_48:
        /*000c*/ 	.word	0x00000000
        /*0010*/ 	.short	0x0004
        /*0012*/ 	.short	0x0020
        /*0014*/ 	.byte	0x00, 0xf0, 0x11, 0x00


	//----- nvinfo : EIATTR_KPARAM_INFO
	.align		4
.L_49:
        /*0018*/ 	.byte	0x04, 0x17
        /*001a*/ 	.short	(.L_51 - .L_50)
.L_50:
        /*001c*/ 	.word	0x00000000
        /*0020*/ 	.short	0x0003
        /*0022*/ 	.short	0x0018
        /*0024*/ 	.byte	0x00, 0xf5, 0x21, 0x00


	//----- nvinfo : EIATTR_KPARAM_INFO
	.align		4
.L_51:
        /*0028*/ 	.byte	0x04, 0x17
        /*002a*/ 	.short	(.L_53 - .L_52)
.L_52:
        /*002c*/ 	.word	0x00000000
        /*0030*/ 	.short	0x0002
        /*0032*/ 	.short	0x0010
        /*0034*/ 	.byte	0x00, 0xf5, 0x21, 0x00


	//----- nvinfo : EIATTR_KPARAM_INFO
	.align		4
.L_53:
        /*0038*/ 	.byte	0x04, 0x17
        /*003a*/ 	.short	(.L_55 - .L_54)
.L_54:
        /*003c*/ 	.word	0x00000000
        /*0040*/ 	.short	0x0001
        /*0042*/ 	.short	0x0008
        /*0044*/ 	.byte	0x00, 0xf5, 0x21, 0x00


	//----- nvinfo : EIATTR_KPARAM_INFO
	.align		4
.L_55:
        /*0048*/ 	.byte	0x04, 0x17
        /*004a*/ 	.short	(.L_57 - .L_56)
.L_56:
        /*004c*/ 	.word	0x00000000
        /*0050*/ 	.short	0x0000
        /*0052*/ 	.short	0x0000
        /*0054*/ 	.byte	0x00, 0xf5, 0x21, 0x00


	//----- nvinfo : EIATTR_SPARSE_MMA_MASK
	.align		4
.L_57:
        /*0058*/ 	.byte	0x03, 0x50
        /*005a*/ 	.short	0x0000


	//----- nvinfo : EIATTR_MAXREG_COUNT
	.align		4
        /*005c*/ 	.byte	0x03, 0x1b
        /*005e*/ 	.short	0x00ff


	//----- nvinfo : EIATTR_NUM_BARRIERS
	.align		4
        /*0060*/ 	.byte	0x02, 0x4c
        /*0062*/ 	.byte	0x01
	.zero		1


	//----- nvinfo : EIATTR_MERCURY_ISA_VERSION
	.align		4
        /*0064*/ 	.byte	0x03, 0x5f
        /*0066*/ 	.short	0x0101


	//----- nvinfo : EIATTR_VRC_CTA_INIT_COUNT
	.align		4
        /*0068*/ 	.byte	0x02, 0x4a
	.zero		1
	.zero		1


	//----- nvinfo : EIATTR_EXIT_INSTR_OFFSETS
	.align		4
        /*006c*/ 	.byte	0x04, 0x1c
        /*006e*/ 	.short	(.L_59 - .L_58)


	//   ....[0]....
.L_58:
        /*0070*/ 	.word	0x000004b0


	//   ....[1]....
        /*0074*/ 	.word	0x000004d0


	//   ....[2]....
        /*0078*/ 	.word	0x000005e0


	//----- nvinfo : EIATTR_CRS_STACK_SIZE
	.align		4
.L_59:
        /*007c*/ 	.byte	0x04, 0x1e
        /*007e*/ 	.short	(.L_61 - .L_60)
.L_60:
        /*0080*/ 	.word	0x00000000


	//----- nvinfo : EIATTR_CBANK_PARAM_SIZE
	.align		4
.L_61:
        /*0084*/ 	.byte	0x03, 0x19
        /*0086*/ 	.short	0x0024


	//----- nvinfo : EIATTR_PARAM_CBANK
	.align		4
        /*0088*/ 	.byte	0x04, 0x0a
        /*008a*/ 	.short	(.L_63 - .L_62)
	.align		4
.L_62:
        /*008c*/ 	.word	index@(.nv.constant0._Z12quant_kernelPK6__halfPhPKfPfi)
        /*0090*/ 	.short	0x0380
        /*0092*/ 	.short	0x0024


	//----- nvinfo : EIATTR_SW_WAR
	.align		4
.L_63:
        /*0094*/ 	.byte	0x04, 0x36
        /*0096*/ 	.short	(.L_65 - .L_64)
.L_64:
        /*0098*/ 	.word	0x00000008
.L_65:


//--------------------- .nv.info._Z17absmax_f32_kernelPKfPfi --------------------------
	.section	.nv.info._Z17absmax_f32_kernelPKfPfi,"",@"SHT_CUDA_INFO"
	.sectionflags	@""
	.align	4


	//----- nvinfo : EIATTR_CUDA_API_VERSION
	.align		4
        /*0000*/ 	.byte	0x04, 0x37
        /*0002*/ 	.short	(.L_67 - .L_66)
.L_66:
        /*0004*/ 	.word	0x00000082


	//----- nvinfo : EIATTR_KPARAM_INFO
	.align		4
.L_67:
        /*0008*/ 	.byte	0x04, 0x17
        /*000a*/ 	.short	(.L_69 - .L_68)
.L_68:
        /*000c*/ 	.word	0x00000000
        /*0010*/ 	.short	0x0002
        /*0012*/ 	.short	0x0010
        /*0014*/ 	.byte	0x00, 0xf0, 0x11, 0x00


	//----- nvinfo : EIATTR_KPARAM_INFO
	.align		4
.L_69:
        /*0018*/ 	.byte	0x04, 0x17
        /*001a*/ 	.short	(.L_71 - .L_70)
.L_70:
        /*001c*/ 	.word	0x00000000
        /*0020*/ 	.short	0x0001
        /*0022*/ 	.short	0x0008
        /*0024*/ 	.byte	0x00, 0xf5, 0x21, 0x00


	//----- nvinfo : EIATTR_KPARAM_INFO
	.align		4
.L_71:
        /*0028*/ 	.byte	0x04, 0x17
        /*002a*/ 	.short	(.L_73 - .L_72)
.L_72:
        /*002c*/ 	.word	0x00000000
        /*0030*/ 	.short	0x0000
        /*0032*/ 	.short	0x0000
        /*0034*/ 	.byte	0x00, 0xf5, 0x21, 0x00


	//----- nvinfo : EIATTR_SPARSE_MMA_MASK
	.align		4
.L_73:
        /*0038*/ 	.byte	0x03, 0x50
        /*003a*/ 	.short	0x0000


	//----- nvinfo : EIATTR_MAXREG_COUNT
	.align		4
        /*003c*/ 	.byte	0x03, 0x1b
        /*003e*/ 	.short	0x00ff


	//----- nvinfo : EIATTR_NUM_BARRIERS
	.align		4
        /*0040*/ 	.byte	0x02, 0x4c
        /*0042*/ 	.byte	0x01
	.zero		1


	//----- nvinfo : EIATTR_MERCURY_ISA_VERSION
	.align		4
        /*0044*/ 	.byte	0x03, 0x5f
        /*0046*/ 	.short	0x0101


	//----- nvinfo : EIATTR_VRC_CTA_INIT_COUNT
	.align		4
        /*0048*/ 	.byte	0x02, 0x4a
	.zero		1
	.zero		1


	//----- nvinfo : EIATTR_EXIT_INSTR_OFFSETS
	.align		4
        /*004c*/ 	.byte	0x04, 0x1c
        /*004e*/ 	.short	(.L_75 - .L_74)


	//   ....[0]....
.L_74:
        /*0050*/ 	.word	0x00000290


	//   ....[1]....
        /*0054*/ 	.word	0x00000310


	//----- nvinfo : EIATTR_CBANK_PARAM_SIZE
	.align		4
.L_75:
        /*0058*/ 	.byte	0x03, 0x19
        /*005a*/ 	.short	0x0014


	//----- nvinfo : EIATTR_PARAM_CBANK
	.align		4
        /*005c*/ 	.byte	0x04, 0x0a
        /*005e*/ 	.short	(.L_77 - .L_76)
	.align		4
.L_76:
        /*0060*/ 	.word	index@(.nv.constant0._Z17absmax_f32_kernelPKfPfi)
        /*0064*/ 	.short	0x0380
        /*0066*/ 	.short	0x0014


	//----- nvinfo : EIATTR_SW_WAR
	.align		4
.L_77:
        /*0068*/ 	.byte	0x04, 0x36
        /*006a*/ 	.short	(.L_79 - .L_78)
.L_78:
        /*006c*/ 	.word	0x00000008
.L_79:


//--------------------- .nv.info._Z18absmax_fp16_kernelPK6__halfPfi --------------------------
	.section	.nv.info._Z18absmax_fp16_kernelPK6__halfPfi,"",@"SHT_CUDA_INFO"
	.sectionflags	@""
	.align	4


	//----- nvinfo : EIATTR_CUDA_API_VERSION
	.align		4
        /*0000*/ 	.byte	0x04, 0x37
        /*0002*/ 	.short	(.L_81 - .L_80)
.L_80:
        /*0004*/ 	.word	0x00000082


	//----- nvinfo : EIATTR_KPARAM_INFO
	.align		4
.L_81:
        /*0008*/ 	.byte	0x04, 0x17
        /*000a*/ 	.short	(.L_83 - .L_82)
.L_82:
        /*000c*/ 	.word	0x00000000
        /*0010*/ 	.short	0x0002
        /*0012*/ 	.short	0x0010
        /*0014*/ 	.byte	0x00, 0xf0, 0x11, 0x00


	//----- nvinfo : EIATTR_KPARAM_INFO
	.align		4
.L_83:
        /*0018*/ 	.byte	0x04, 0x17
        /*001a*/ 	.short	(.L_85 - .L_84)
.L_84:
        /*001c*/ 	.word	0x00000000
        /*0020*/ 	.short	0x0001
        /*0022*/ 	.short	0x0008
        /*0024*/ 	.byte	0x00, 0xf5, 0x21, 0x00


	//----- nvinfo : EIATTR_KPARAM_INFO
	.align		4
.L_85:
        /*0028*/ 	.byte	0x04, 0x17
        /*002a*/ 	.short	(.L_87 - .L_86)
.L_86:
        /*002c*/ 	.word	0x00000000
        /*0030*/ 	.short	0x0000
        /*0032*/ 	.short	0x0000
        /*0034*/ 	.byte	0x00, 0xf5, 0x21, 0x00


	//----- nvinfo : EIATTR_SPARSE_MMA_MASK
	.align		4
.L_87:
        /*0038*/ 	.byte	0x03, 0x50
        /*003a*/ 	.short	0x0000


	//----- nvinfo : EIATTR_MAXREG_COUNT
	.align		4
        /*003c*/ 	.byte	0x03, 0x1b
        /*003e*/ 	.short	0x00ff


	//----- nvinfo : EIATTR_NUM_BARRIERS
	.align		4
        /*0040*/ 	.byte	0x02, 0x4c
        /*0042*/ 	.byte	0x01
	.zero		1


	//----- nvinfo : EIATTR_MERCURY_ISA_VERSION
	.align		4
        /*0044*/ 	.byte	0x03, 0x5f
        /*0046*/ 	.short	0x0101


	//----- nvinfo : EIATTR_VRC_CTA_INIT_COUNT
	.align		4
        /*0048*/ 	.byte	0x02, 0x4a
	.zero		1
	.zero		1


	//----- nvinfo : EIATTR_EXIT_INSTR_OFFSETS
	.align		4
        /*004c*/ 	.byte	0x04, 0x1c
        /*004e*/ 	.short	(.L_89 - .L_88)


	//   ....[0]....
.L_88:
        /*0050*/ 	.word	0x00000470


	//   ....[1]....
        /*0054*/ 	.word	0x000004f0


	//----- nvinfo : EIATTR_CRS_STACK_SIZE
	.align		4
.L_89:
        /*0058*/ 	.byte	0x04, 0x1e
        /*005a*/ 	.short	(.L_91 - .L_90)
.L_90:
        /*005c*/ 	.word	0x00000000


	//----- nvinfo : EIATTR_CBANK_PARAM_SIZE
	.align		4
.L_91:
        /*0060*/ 	.byte	0x03, 0x19
        /*0062*/ 	.short	0x0014


	//----- nvinfo : EIATTR_PARAM_CBANK
	.align		4
        /*0064*/ 	.byte	0x04, 0x0a
        /*0066*/ 	.short	(.L_93 - .L_92)
	.align		4
.L_92:
        /*0068*/ 	.word	index@(.nv.constant0._Z18absmax_fp16_kernelPK6__halfPfi)
        /*006c*/ 	.short	0x0380
        /*006e*/ 	.short	0x0014


	//----- nvinfo : EIATTR_SW_WAR
	.align		4
.L_93:
        /*0070*/ 	.byte	0x04, 0x36
        /*0072*/ 	.short	(.L_95 - .L_94)
.L_94:
        /*0074*/ 	.word	0x00000008
.L_95:


//--------------------- .nv.callgraph             --------------------------
	.section	.nv.callgraph,"",@"SHT_CUDA_CALLGRAPH"
	.align	4
	.sectionentsize	8
	.align		4
        /*0000*/ 	.word	0x00000000
	.align		4
        /*0004*/ 	.word	0xffffffff
	.align		4
        /*0008*/ 	.word	0x00000000
	.align		4
        /*000c*/ 	.word	0xfffffffe
	.align		4
        /*0010*/ 	.word	0x00000000
	.align		4
        /*0014*/ 	.word	0xfffffffd
	.align		4
        /*0018*/ 	.word	0x00000000
	.align		4
        /*001c*/ 	.word	0xfffffffc


//--------------------- .text._Z14dequant_kernelPKhP6__halfPKfi --------------------------
	.section	.text._Z14dequant_kernelPKhP6__halfPKfi,"ax",@progbits
	.align	128
        .global         _Z14dequant_kernelPKhP6__halfPKfi
        .type           _Z14dequant_kernelPKhP6__halfPKfi,@function
        .size           _Z14dequant_kernelPKhP6__halfPKfi,(.L_x_36 - _Z14dequant_kernelPKhP6__halfPKfi)
        .other          _Z14dequant_kernelPKhP6__halfPKfi,@"STO_CUDA_ENTRY STV_DEFAULT"
_Z14dequant_kernelPKhP6__halfPKfi:
.text._Z14dequant_kernelPKhP6__halfPKfi:
[----:B------:R-:W-:Y:S01]  /*0000*/  LDC R1, c[0x0][0x37c] ;  /* 0x0000df00ff017b82 */ /* 0x000fe20000000800 */
[----:B------:R-:W0:Y:S01]  /*0010*/  S2R R0, SR_TID.X ;  /* 0x0000000000007919 */ /* 0x000e220000002100 */
[----:B------:R-:W1:Y:S06]  /*0020*/  LDCU.64 UR6, c[0x0][0x358] ;  /* 0x00006b00ff0677ac */ /* 0x000e6c0008000a00 */
[----:B------:R-:W2:Y:S01]  /*0030*/  S2UR UR4, SR_CTAID.X ;  /* 0x00000000000479c3 */ /* 0x000ea20000002500 */
[----:B------:R-:W3:Y:S01]  /*0040*/  LDCU UR8, c[0x0][0x398] ;  /* 0x00007300ff0877ac */ /* 0x000ee20008000800 */
[----:B0-----:R-:W-:-:S13]  /*0050*/  ISETP.NE.AND P0, PT, R0, RZ, PT ;  /* 0x000000ff0000720c */ /* 0x001fda0003f05270 */
[----:B------:R-:W1:Y:S02]  /*0060*/  @!P0 LDC.64 R2, c[0x0][0x390] ;  /* 0x0000e400ff028b82 */ /* 0x000e640000000a00 */
[----:B-1----:R-:W4:Y:S06]  /*0070*/  @!P0 LDG.E.CONSTANT R2, desc[UR6][R2.64] ;  /* 0x0000000602028981 */ /* 0x002f2c000c1e9900 */
[----:B------:R-:W2:Y:S01]  /*0080*/  LDC R5, c[0x0][0x360] ;  /* 0x0000d800ff057b82 */ /* 0x000ea20000000800 */
[----:B------:R-:W-:Y:S01]  /*0090*/  @!P0 MOV R4, 0x400 ;  /* 0x0000040000048802 */ /* 0x000fe20000000f00 */
[----:B------:R-:W0:Y:S01]  /*00a0*/  @!P0 S2R R7, SR_CgaCtaId ;  /* 0x0000000000078919 */ /* 0x000e220000008800 */
[----:B--2---:R-:W-:-:S04]  /*00b0*/  IMAD R0, R5, UR4, R0 ;  /* 0x0000000405007c24 */ /* 0x004fc8000f8e0200 */
[----:B------:R-:W-:-:S04]  /*00c0*/  IMAD.SHL.U32 R0, R0, 0x2, RZ ;  /* 0x0000000200007824 */ /* 0x000fc800078e00ff */
[----:B------:R-:W-:-:S05]  /*00d0*/  VIADD R5, R0, 0x1 ;  /* 0x0000000100057836 */ /* 0x000fca0000000000 */
[----:B---3--:R-:W-:Y:S02]  /*00e0*/  ISETP.GE.AND P1, PT, R5, UR8, PT ;  /* 0x0000000805007c0c */ /* 0x008fe4000bf26270 */
[----:B0-----:R-:W-:-:S05]  /*00f0*/  @!P0 LEA R5, R7, R4, 0x18 ;  /* 0x0000000407058211 */ /* 0x001fca00078ec0ff */
[----:B----4-:R0:W-:Y:S01]  /*0100*/  @!P0 STS [R5], R2 ;  /* 0x0000000205008388 */ /* 0x0101e20000000800 */
[----:B------:R-:W-:Y:S06]  /*0110*/  BAR.SYNC.DEFER_BLOCKING 0x0 ;  /* 0x0000000000007b1d */ /* 0x000fec0000010000 */
[----:B------:R-:W-:Y:S05]  /*0120*/  @P1 BRA `(.L_x_0) ;  /* 0x0000000000541947 */ /* 0x000fea0003800000 */
[----:B------:R-:W1:Y:S01]  /*0130*/  LDCU.64 UR4, c[0x0][0x380] ;  /* 0x00007000ff0477ac */ /* 0x000e620008000a00 */
[----:B0-----:R-:W0:Y:S01]  /*0140*/  LDC.64 R4, c[0x0][0x388] ;  /* 0x0000e200ff047b82 */ /* 0x001e220000000a00 */
[----:B-1----:R-:W-:-:S04]  /*0150*/  IADD3 R2, P0, PT, R0, UR4, RZ ;  /* 0x0000000400027c10 */ /* 0x002fc8000ff1e0ff */
[----:B------:R-:W-:-:S05]  /*0160*/  LEA.HI.X.SX32 R3, R0, UR5, 0x1, P0 ;  /* 0x0000000500037c11 */ /* 0x000fca00080f0eff */
[----:B------:R-:W2:Y:S01]  /*0170*/  LDG.E.U16.CONSTANT R2, desc[UR6][R2.64] ;  /* 0x0000000602027981 */ /* 0x000ea2000c1e9500 */
[----:B------:R-:W1:Y:S01]  /*0180*/  S2UR UR5, SR_CgaCtaId ;  /* 0x00000000000579c3 */ /* 0x000e620000008800 */
[----:B------:R-:W-:Y:S02]  /*0190*/  UMOV UR4, 0x400 ;  /* 0x0000040000047882 */ /* 0x000fe40000000000 */
[----:B-1----:R-:W-:-:S09]  /*01a0*/  ULEA UR4, UR5, UR4, 0x18 ;  /* 0x0000000405047291 */ /* 0x002fd2000f8ec0ff */
[----:B------:R-:W1:Y:S01]  /*01b0*/  LDS R9, [UR4] ;  /* 0x00000004ff097984 */ /* 0x000e620008000800 */
[C---:B--2---:R-:W-:Y:S02]  /*01c0*/  PRMT R6, R2.reuse, 0x7770, RZ ;  /* 0x0000777002067816 */ /* 0x044fe400000000ff */
[----:B------:R-:W-:Y:S02]  /*01d0*/  PRMT R7, R2, 0x7771, RZ ;  /* 0x0000777102077816 */ /* 0x000fe400000000ff */
[----:B------:R-:W-:Y:S02]  /*01e0*/  F2FP.F16.E4M3.UNPACK_B R6, R6 ;  /* 0x00000006ff06723e */ /* 0x000fe400020006ff */
[----:B------:R-:W-:-:S03]  /*01f0*/  F2FP.F16.E4M3.UNPACK_B R7, R7 ;  /* 0x00000007ff07723e */ /* 0x000fc600020006ff */
[----:B------:R-:W-:Y:S02]  /*0200*/  HADD2.F32 R6, -RZ, R6.H0_H0 ;  /* 0x20000006ff067230 */ /* 0x000fe40000004100 */
[----:B------:R-:W-:-:S03]  /*0210*/  HADD2.F32 R2, -RZ, R7.H0_H0 ;  /* 0x20000007ff027230 */ /* 0x000fc60000004100 */
[----:B-1----:R-:W-:Y:S02]  /*0220*/  FMUL R6, R6, R9 ;  /* 0x0000000906067220 */ /* 0x002fe40000400000 */
[----:B------:R-:W-:Y:S01]  /*0230*/  FMUL R9, R9, R2 ;  /* 0x0000000209097220 */ /* 0x000fe20000400000 */
[----:B0-----:R-:W-:-:S04]  /*0240*/  IMAD.WIDE R2, R0, 0x2, R4 ;  /* 0x0000000200027825 */ /* 0x001fc800078e0204 */
[----:B------:R-:W-:-:S05]  /*0250*/  F2FP.F16.F32.PACK_AB R9, R9, R6 ;  /* 0x000000060909723e */ /* 0x000fca00000000ff */
[----:B------:R-:W-:Y:S01]  /*0260*/  STG.E desc[UR6][R2.64], R9 ;  /* 0x0000000902007986 */ /* 0x000fe2000c101906 */
[----:B------:R-:W-:Y:S05]  /*0270*/  EXIT ;  /* 0x000000000000794d */ /* 0x000fea0003800000 */
.L_x_0:
[----:B------:R-:W-:-:S13]  /*0280*/  ISETP.GE.AND P0, PT, R0, UR8, PT ;  /* 0x0000000800007c0c */ /* 0x000fda000bf06270 */
[----:B------:R-:W-:Y:S05]  /*0290*/  @P0 EXIT ;  /* 0x000000000000094d */ /* 0x000fea0003800000 */
[----:B------:R-:W1:Y:S01]  /*02a0*/  LDCU.64 UR4, c[0x0][0x380] ;  /* 0x00007000ff0477ac */ /* 0x000e620008000a00 */
[----:B0-----:R-:W0:Y:S01]  /*02b0*/  LDC.64 R4, c[0x0][0x388] ;  /* 0x0000e200ff047b82 */ /* 0x001e220000000a00 */
[----:B-1----:R-:W-:-:S04]  /*02c0*/  IADD3 R2, P0, PT, R0, UR4, RZ ;  /* 0x0000000400027c10 */ /* 0x002fc8000ff1e0ff */
[----:B------:R-:W-:-:S05]  /*02d0*/  LEA.HI.X.SX32 R3, R0, UR5, 0x1, P0 ;  /* 0x0000000500037c11 */ /* 0x000fca00080f0eff */
[----:B------:R-:W2:Y:S01]  /*02e0*/  LDG.E.U8.CONSTANT R2, desc[UR6][R2.64] ;  /* 0x0000000602027981 */ /* 0x000ea2000c1e9100 */
[----:B------:R-:W1:Y:S01]  /*02f0*/  S2UR UR5, SR_CgaCtaId ;  /* 0x00000000000579c3 */ /* 0x000e620000008800 */
[----:B------:R-:W-:Y:S01]  /*0300*/  UMOV UR4, 0x400 ;  /* 0x0000040000047882 */ /* 0x000fe20000000000 */
[----:B0-----:R-:W-:Y:S01]  /*0310*/  IMAD.WIDE R4, R0, 0x2, R4 ;  /* 0x0000000200047825 */ /* 0x001fe200078e0204 */
[----:B-1----:R-:W-:-:S09]  /*0320*/  ULEA UR4, UR5, UR4, 0x18 ;  /* 0x0000000405047291 */ /* 0x002fd2000f8ec0ff */
[----:B------:R-:W0:Y:S01]  /*0330*/  LDS R7, [UR4] ;  /* 0x00000004ff077984 */ /* 0x000e220008000800 */
[----:B--2---:R-:W-:-:S05]  /*0340*/  F2FP.F16.E4M3.UNPACK_B R3, R2 ;  /* 0x00000002ff03723e */ /* 0x004fca00020006ff */
[----:B------:R-:W-:-:S05]  /*0350*/  HADD2.F32 R6, -RZ, R3.H0_H0 ;  /* 0x20000003ff067230 */ /* 0x000fca0000004100 */
[----:B0-----:R-:W-:-:S05]  /*0360*/  FMUL R6, R7, R6 ;  /* 0x0000000607067220 */ /* 0x001fca0000400000 */
[----:B------:R-:W-:-:S05]  /*0370*/  F2FP.F16.F32.PACK_AB R6, RZ, R6 ;  /* 0x00000006ff06723e */ /* 0x000fca00000000ff */
[----:B------:R-:W-:Y:S01]  /*0380*/  STG.E.U16 desc[UR6][R4.64], R6 ;  /* 0x0000000604007986 */ /* 0x000fe2000c101506 */
[----:B------:R-:W-:Y:S05]  /*0390*/  EXIT ;  /* 0x000000000000794d */ /* 0x000fea0003800000 */
.L_x_1:
[----:B------:R-:W-:-:S00]  /*03a0*/  BRA `(.L_x_1) ;  /* 0xfffffffc00fc7947 */ /* 0x000fc0000383ffff */
[----:B------:R-:W-:-:S00]  /*03b0*/  NOP ;  /* 0x0000000000007918 */ /* 0x000fc00000000000 */
        /* <DEDUP_REMOVED lines=12> */
.L_x_36:


//--------------------- .text._Z12quant_kernelPK6__halfPhPKfPfi --------------------------
	.section	.text._Z12quant_kernelPK6__halfPhPKfPfi,"ax",@progbits
	.align	128
        .global         _Z12quant_kernelPK6__halfPhPKfPfi
        .type           _Z12quant_kernelPK6__halfPhPKfPfi,@function
        .size           _Z12quant_kernelPK6__halfPhPKfPfi,(.L_x_35 - _Z12quant_kernelPK6__halfPhPKfPfi)
        .other          _Z12quant_kernelPK6__halfPhPKfPfi,@"STO_CUDA_ENTRY STV_DEFAULT"
_Z12quant_kernelPK6__halfPhPKfPfi:
.text._Z12quant_kernelPK6__halfPhPKfPfi:
[----:B------:R-:W-:Y:S01]  /*0000*/  LDC R1, c[0x0][0x37c] ;  /* 0x0000df00ff017b82 */ /* 0x000fe20000000800 */
[----:B------:R-:W0:Y:S01]  /*0010*/  S2R R3, SR_TID.X ;  /* 0x0000000000037919 */ /* 0x000e220000002100 */
[----:B------:R-:W1:Y:S01]  /*0020*/  LDCU.64 UR6, c[0x0][0x358] ;  /* 0x00006b00ff0677ac */ /* 0x000e620008000a00 */
[----:B------:R-:W-:Y:S01]  /*0030*/  BSSY.RECONVERGENT B0, `(.L_x_2) ;  /* 0x0000028000007945 */ /* 0x000fe20003800200 */
[----:B0-----:R-:W-:-:S13]  /*0040*/  ISETP.NE.AND P0, PT, R3, RZ, PT ;  /* 0x000000ff0300720c */ /* 0x001fda0003f05270 */
[----:B-1----:R-:W-:Y:S05]  /*0050*/  @P0 BRA `(.L_x_3) ;  /* 0x0000000000940947 */ /* 0x002fea0003800000 */
[----:B------:R-:W0:Y:S02]  /*0060*/  LDC.64 R4, c[0x0][0x390] ;  /* 0x0000e400ff047b82 */ /* 0x000e240000000a00 */
[----:B0-----:R-:W2:Y:S01]  /*0070*/  LDG.E.CONSTANT R0, desc[UR6][R4.64] ;  /* 0x0000000604007981 */ /* 0x001ea2000c1e9900 */
[----:B------:R-:W-:Y:S02]  /*0080*/  IMAD.MOV.U32 R7, RZ, RZ, 0x3b124925 ;  /* 0x3b124925ff077424 */ /* 0x000fe400078e00ff */
[----:B------:R-:W-:-:S04]  /*0090*/  IMAD.MOV.U32 R2, RZ, RZ, 0x43e00000 ;  /* 0x43e00000ff027424 */ /* 0x000fc800078e00ff */
[----:B------:R-:W-:-:S04]  /*00a0*/  FFMA R2, R7, -R2, 1 ;  /* 0x3f80000007027423 */ /* 0x000fc80000000802 */
[----:B------:R-:W-:Y:S01]  /*00b0*/  FFMA R7, R2, R7, 0.0022321429569274187088 ;  /* 0x3b12492502077423 */ /* 0x000fe20000000007 */
[----:B--2---:R-:W0:Y:S03]  /*00c0*/  FCHK P0, R0, 448 ;  /* 0x43e0000000007902 */ /* 0x004e260000000000 */
[C---:B------:R-:W-:Y:S01]  /*00d0*/  FFMA R2, R0.reuse, R7, RZ ;  /* 0x0000000700027223 */ /* 0x040fe200000000ff */
[----:B------:R-:W-:-:S03]  /*00e0*/  FSETP.GT.AND P2, PT, R0, 9.9999999600419720025e-13, PT ;  /* 0x2b8cbccc0000780b */ /* 0x000fc60003f44000 */
[----:B------:R-:W-:-:S04]  /*00f0*/  FFMA R6, R2, -448, R0 ;  /* 0xc3e0000002067823 */ /* 0x000fc80000000000 */
[----:B------:R-:W-:Y:S01]  /*0100*/  FFMA R2, R7, R6, R2 ;  /* 0x0000000607027223 */ /* 0x000fe20000000002 */
[----:B0-----:R-:W-:Y:S06]  /*0110*/  @!P0 BRA `(.L_x_4) ;  /* 0x00000000000c8947 */ /* 0x001fec0003800000 */
[----:B------:R-:W-:-:S07]  /*0120*/  MOV R2, 0x140 ;  /* 0x0000014000027802 */ /* 0x000fce0000000f00 */
[----:B------:R-:W-:Y:S05]  /*0130*/  CALL.REL.NOINC `($__internal_1_$__cuda_sm3x_div_rn_noftz_f32_slowpath) ;  /* 0x0000000800047944 */ /* 0x000fea0003c00000 */
[----:B------:R-:W-:-:S07]  /*0140*/  IMAD.MOV.U32 R2, RZ, RZ, R0 ;  /* 0x000000ffff027224 */ /* 0x000fce00078e0000 */
.L_x_4:
[----:B------:R-:W0:Y:S01]  /*0150*/  S2UR UR4, SR_CTAID.X ;  /* 0x00000000000479c3 */ /* 0x000e220000002500 */
[----:B------:R-:W-:Y:S01]  /*0160*/  FSEL R7, R2, 1, P2 ;  /* 0x3f80000002077808 */ /* 0x000fe20001000000 */
[----:B------:R-:W-:Y:S04]  /*0170*/  BSSY.RECONVERGENT B1, `(.L_x_5) ;  /* 0x000000f000017945 */ /* 0x000fe80003800200 */
[----:B------:R-:W-:-:S05]  /*0180*/  VIADD R0, R7, 0x1800000 ;  /* 0x0180000007007836 */ /* 0x000fca0000000000 */
[----:B------:R-:W-:Y:S02]  /*0190*/  LOP3.LUT R0, R0, 0x7f800000, RZ, 0xc0, !PT ;  /* 0x7f80000000007812 */ /* 0x000fe400078ec0ff */
[----:B0-----:R-:W-:-:S13]  /*01a0*/  ISETP.NE.AND P0, PT, RZ, UR4, PT ;  /* 0x00000004ff007c0c */ /* 0x001fda000bf05270 */
[----:B------:R-:W0:Y:S02]  /*01b0*/  @!P0 LDC.64 R4, c[0x0][0x398] ;  /* 0x0000e600ff048b82 */ /* 0x000e240000000a00 */
[----:B0-----:R0:W-:Y:S01]  /*01c0*/  @!P0 STG.E desc[UR6][R4.64], R7 ;  /* 0x0000000704008986 */ /* 0x0011e2000c101906 */
[----:B------:R-:W-:-:S13]  /*01d0*/  ISETP.GT.U32.AND P0, PT, R0, 0x1ffffff, PT ;  /* 0x01ffffff0000780c */ /* 0x000fda0003f04070 */
[----:B0-----:R-:W-:Y:S05]  /*01e0*/  @P0 BRA `(.L_x_6) ;  /* 0x00000000000c0947 */ /* 0x001fea0003800000 */
[----:B------:R-:W-:-:S07]  /*01f0*/  MOV R4, 0x210 ;  /* 0x0000021000047802 */ /* 0x000fce0000000f00 */
[----:B------:R-:W-:Y:S05]  /*0200*/  CALL.REL.NOINC `($__internal_0_$__cuda_sm20_rcp_rn_f32_slowpath) ;  /* 0x0000000000f87944 */ /* 0x000fea0003c00000 */
[----:B------:R-:W-:Y:S05]  /*0210*/  BRA `(.L_x_7) ;  /* 0x0000000000107947 */ /* 0x000fea0003800000 */
.L_x_6:
[----:B------:R-:W0:Y:S02]  /*0220*/  MUFU.RCP R0, R7 ;  /* 0x0000000700007308 */ /* 0x000e240000001000 */
[----:B0-----:R-:W-:-:S04]  /*0230*/  FFMA R2, R7, R0, -1 ;  /* 0xbf80000007027423 */ /* 0x001fc80000000000 */
[----:B------:R-:W-:-:S04]  /*0240*/  FADD.FTZ R5, -R2, -RZ ;  /* 0x800000ff02057221 */ /* 0x000fc80000010100 */
[----:B------:R-:W-:-:S07]  /*0250*/  FFMA R0, R0, R5, R0 ;  /* 0x0000000500007223 */ /* 0x000fce0000000000 */
.L_x_7:
[----:B------:R-:W-:Y:S05]  /*0260*/  BSYNC.RECONVERGENT B1 ;  /* 0x0000000000017941 */ /* 0x000fea0003800200 */
.L_x_5:
[----:B------:R-:W0:Y:S01]  /*0270*/  S2UR UR5, SR_CgaCtaId ;  /* 0x00000000000579c3 */ /* 0x000e220000008800 */
[----:B------:R-:W-:Y:S02]  /*0280*/  UMOV UR4, 0x400 ;  /* 0x0000040000047882 */ /* 0x000fe40000000000 */
[----:B0-----:R-:W-:-:S09]  /*0290*/  ULEA UR4, UR5, UR4, 0x18 ;  /* 0x0000000405047291 */ /* 0x001fd2000f8ec0ff */
[----:B------:R0:W-:Y:S03]  /*02a0*/  STS [UR4], R0 ;  /* 0x00000000ff007988 */ /* 0x0001e60008000804 */
.L_x_3:
[----:B------:R-:W-:Y:S05]  /*02b0*/  BSYNC.RECONVERGENT B0 ;  /* 0x0000000000007941 */ /* 0x000fea0003800200 */
.L_x_2:
[----:B------:R-:W1:Y:S01]  /*02c0*/  S2UR UR4, SR_CTAID.X ;  /* 0x00000000000479c3 */ /* 0x000e620000002500 */
[----:B------:R-:W2:Y:S07]  /*02d0*/  LDCU UR8, c[0x0][0x3a0] ;  /* 0x00007400ff0877ac */ /* 0x000eae0008000800 */
[----:B0-----:R-:W1:Y:S02]  /*02e0*/  LDC R0, c[0x0][0x360] ;  /* 0x0000d800ff007b82 */ /* 0x001e640000000800 */
[----:B-1----:R-:W-:-:S04]  /*02f0*/  IMAD R0, R0, UR4, R3 ;  /* 0x0000000400007c24 */ /* 0x002fc8000f8e0203 */
[----:B------:R-:W-:-:S04]  /*0300*/  IMAD.SHL.U32 R0, R0, 0x2, RZ ;  /* 0x0000000200007824 */ /* 0x000fc800078e00ff */
[----:B------:R-:W-:Y:S01]  /*0310*/  VIADD R2, R0, 0x1 ;  /* 0x0000000100027836 */ /* 0x000fe20000000000 */
[----:B------:R-:W-:Y:S04]  /*0320*/  BAR.SYNC.DEFER_BLOCKING 0x0 ;  /* 0x0000000000007b1d */ /* 0x000fe80000010000 */
[----:B--2---:R-:W-:-:S13]  /*0330*/  ISETP.GE.AND P0, PT, R2, UR8, PT ;  /* 0x0000000802007c0c */ /* 0x004fda000bf06270 */
[----:B------:R-:W-:Y:S05]  /*0340*/  @P0 BRA `(.L_x_8) ;  /* 0x00000000005c0947 */ /* 0x000fea0003800000 */
[----:B------:R-:W0:Y:S02]  /*0350*/  LDC.64 R2, c[0x0][0x380] ;  /* 0x0000e000ff027b82 */ /* 0x000e240000000a00 */
[----:B0-----:R-:W-:-:S06]  /*0360*/  IMAD.WIDE R2, R0, 0x2, R2 ;  /* 0x0000000200027825 */ /* 0x001fcc00078e0202 */
[----:B------:R-:W2:Y:S01]  /*0370*/  LDG.E.CONSTANT R2, desc[UR6][R2.64] ;  /* 0x0000000602027981 */ /* 0x000ea2000c1e9900 */
[----:B------:R-:W0:Y:S01]  /*0380*/  S2UR UR5, SR_CgaCtaId ;  /* 0x00000000000579c3 */ /* 0x000e220000008800 */
[----:B------:R-:W-:Y:S02]  /*0390*/  UMOV UR4, 0x400 ;  /* 0x0000040000047882 */ /* 0x000fe40000000000 */
[----:B0-----:R-:W-:-:S09]  /*03a0*/  ULEA UR4, UR5, UR4, 0x18 ;  /* 0x0000000405047291 */ /* 0x001fd2000f8ec0ff */
[----:B------:R-:W0:Y:S02]  /*03b0*/  LDS R5, [UR4] ;  /* 0x00000004ff057984 */ /* 0x000e240008000800 */
[----:B------:R-:W1:Y:S01]  /*03c0*/  LDCU.64 UR4, c[0x0][0x388] ;  /* 0x00007100ff0477ac */ /* 0x000e620008000a00 */
[--C-:B--2---:R-:W-:Y:S02]  /*03d0*/  HADD2.F32 R4, -RZ, R2.reuse.H0_H0 ;  /* 0x20000002ff047230 */ /* 0x104fe40000004100 */
[----:B------:R-:W-:Y:S01]  /*03e0*/  HADD2.F32 R6, -RZ, R2.H1_H1 ;  /* 0x30000002ff067230 */ /* 0x000fe20000004100 */
[----:B-1----:R-:W-:Y:S02]  /*03f0*/  IADD3 R2, P0, PT, R0, UR4, RZ ;  /* 0x0000000400027c10 */ /* 0x002fe4000ff1e0ff */
[----:B0-----:R-:W-:Y:S02]  /*0400*/  FMUL R4, R4, R5 ;  /* 0x0000000504047220 */ /* 0x001fe40000400000 */
[----:B------:R-:W-:Y:S01]  /*0410*/  FMUL R6, R5, R6 ;  /* 0x0000000605067220 */ /* 0x000fe20000400000 */
[----:B------:R-:W-:-:S02]  /*0420*/  LEA.HI.X.SX32 R3, R0, UR5, 0x1, P0 ;  /* 0x0000000500037c11 */ /* 0x000fc400080f0eff */
[----:B------:R-:W-:Y:S02]  /*0430*/  FMNMX R4, R4, -448, !PT ;  /* 0xc3e0000004047809 */ /* 0x000fe40007800000 */
[----:B------:R-:W-:Y:S02]  /*0440*/  FMNMX R6, R6, -448, !PT ;  /* 0xc3e0000006067809 */ /* 0x000fe40007800000 */
[----:B------:R-:W-:Y:S02]  /*0450*/  FMNMX R4, R4, 448, PT ;  /* 0x43e0000004047809 */ /* 0x000fe40003800000 */
[----:B------:R-:W-:Y:S02]  /*0460*/  FMNMX R6, R6, 448, PT ;  /* 0x43e0000006067809 */ /* 0x000fe40003800000 */
[----:B------:R-:W-:Y:S02]  /*0470*/  F2FP.SATFINITE.E4M3.F32.PACK_AB_MERGE_C R4, RZ, R4, RZ ;  /* 0x00000004ff04723e */ /* 0x000fe400048070ff */
[----:B------:R-:W-:-:S04]  /*0480*/  F2FP.SATFINITE.E4M3.F32.PACK_AB_MERGE_C R5, RZ, R6, RZ ;  /* 0x00000006ff05723e */ /* 0x000fc800048070ff */
[----:B------:R-:W-:-:S05]  /*0490*/  PRMT R5, R5, 0x7604, R4 ;  /* 0x0000760405057816 */ /* 0x000fca0000000004 */
[----:B------:R-:W-:Y:S01]  /*04a0*/  STG.E.U16 desc[UR6][R2.64], R5 ;  /* 0x0000000502007986 */ /* 0x000fe2000c101506 */
[----:B------:R-:W-:Y:S05]  /*04b0*/  EXIT ;  /* 0x000000000000794d */ /* 0x000fea0003800000 */
.L_x_8:
[----:B------:R-:W-:-:S13]  /*04c0*/  ISETP.GE.AND P0, PT, R0, UR8, PT ;  /* 0x0000000800007c0c */ /* 0x000fda000bf06270 */
[----:B------:R-:W-:Y:S05]  /*04d0*/  @P0 EXIT ;  /* 0x000000000000094d */ /* 0x000fea0003800000 */
[----:B------:R-:W0:Y:S02]  /*04e0*/  LDC.64 R2, c[0x0][0x380] ;  /* 0x0000e000ff027b82 */ /* 0x000e240000000a00 */
[----:B0-----:R-:W-:-:S06]  /*04f0*/  IMAD.WIDE R2, R0, 0x2, R2 ;  /* 0x0000000200027825 */ /* 0x001fcc00078e0202 */
[----:B------:R-:W2:Y:S01]  /*0500*/  LDG.E.U16.CONSTANT R2, desc[UR6][R2.64] ;  /* 0x0000000602027981 */ /* 0x000ea2000c1e9500 */
[----:B------:R-:W0:Y:S01]  /*0510*/  S2UR UR5, SR_CgaCtaId ;  /* 0x00000000000579c3 */ /* 0x000e220000008800 */
[----:B------:R-:W-:Y:S02]  /*0520*/  UMOV UR4, 0x400 ;  /* 0x0000040000047882 */ /* 0x000fe40000000000 */
[----:B0-----:R-:W-:-:S09]  /*0530*/  ULEA UR4, UR5, UR4, 0x18 ;  /* 0x0000000405047291 */ /* 0x001fd2000f8ec0ff */
[----:B------:R-:W0:Y:S02]  /*0540*/  LDS R5, [UR4] ;  /* 0x00000004ff057984 */ /* 0x000e240008000800 */
[----:B------:R-:W1:Y:S01]  /*0550*/  LDCU.64 UR4, c[0x0][0x388] ;  /* 0x00007100ff0477ac */ /* 0x000e620008000a00 */
[----:B--2---:R-:W-:-:S05]  /*0560*/  HADD2.F32 R4, -RZ, R2.H0_H0 ;  /* 0x20000002ff047230 */ /* 0x004fca0000004100 */
[----:B0-----:R-:W-:-:S05]  /*0570*/  FMUL R4, R5, R4 ;  /* 0x0000000405047220 */ /* 0x001fca0000400000 */
[----:B------:R-:W-:Y:S02]  /*0580*/  FMNMX R5, R4, -448, !PT ;  /* 0xc3e0000004057809 */ /* 0x000fe40007800000 */
[C---:B-1----:R-:W-:Y:S02]  /*0590*/  IADD3 R4, P0, PT, R0.reuse, UR4, RZ ;  /* 0x0000000400047c10 */ /* 0x042fe4000ff1e0ff */
[----:B------:R-:W-:Y:S02]  /*05a0*/  FMNMX R6, R5, 448, PT ;  /* 0x43e0000005067809 */ /* 0x000fe40003800000 */
[----:B------:R-:W-:Y:S02]  /*05b0*/  LEA.HI.X.SX32 R5, R0, UR5, 0x1, P0 ;  /* 0x0000000500057c11 */ /* 0x000fe400080f0eff */
[----:B------:R-:W-:-:S05]  /*05c0*/  F2FP.SATFINITE.E4M3.F32.PACK_AB_MERGE_C R3, RZ, R6, RZ ;  /* 0x00000006ff03723e */ /* 0x000fca00048070ff */
[----:B------:R-:W-:Y:S01]  /*05d0*/  STG.E.U8 desc[UR6][R4.64], R3 ;  /* 0x0000000304007986 */ /* 0x000fe2000c101106 */
[----:B------:R-:W-:Y:S05]  /*05e0*/  EXIT ;  /* 0x000000000000794d */ /* 0x000fea0003800000 */
        .weak           $__internal_0_$__cuda_sm20_rcp_rn_f32_slowpath
        .type           $__internal_0_$__cuda_sm20_rcp_rn_f32_slowpath,@function
        .size           $__internal_0_$__cuda_sm20_rcp_rn_f32_slowpath,($__internal_1_$__cuda_sm3x_div_rn_noftz_f32_slowpath - $__internal_0_$__cuda_sm20_rcp_rn_f32_slowpath)
$__internal_0_$__cuda_sm20_rcp_rn_f32_slowpath:
[----:B------:R-:W-:Y:S01]  /*05f0*/  IMAD.SHL.U32 R0, R7, 0x2, RZ ;  /* 0x0000000207007824 */ /* 0x000fe200078e00ff */
[----:B------:R-:W-:Y:S04]  /*0600*/  BSSY.RECONVERGENT B2, `(.L_x_9) ;  /* 0x0000031000027945 */ /* 0x000fe80003800200 */
[----:B------:R-:W-:Y:S01]  /*0610*/  SHF.R.U32.HI R9, RZ, 0x18, R0 ;  /* 0x00000018ff097819 */ /* 0x000fe20000011600 */
[----:B------:R-:W-:-:S03]  /*0620*/  IMAD.MOV.U32 R0, RZ, RZ, R7 ;  /* 0x000000ffff007224 */ /* 0x000fc600078e0007 */
[----:B------:R-:W-:-:S13]  /*0630*/  ISETP.NE.U32.AND P0, PT, R9, RZ, PT ;  /* 0x000000ff0900720c */ /* 0x000fda0003f05070 */
[----:B------:R-:W-:Y:S05]  /*0640*/  @P0 BRA `(.L_x_10) ;  /* 0x0000000000280947 */ /* 0x000fea0003800000 */
[----:B------:R-:W-:-:S05]  /*0650*/  IMAD.SHL.U32 R2, R0, 0x2, RZ ;  /* 0x0000000200027824 */ /* 0x000fca00078e00ff */
[----:B------:R-:W-:-:S13]  /*0660*/  ISETP.NE.AND P0, PT, R2, RZ, PT ;  /* 0x000000ff0200720c */ /* 0x000fda0003f05270 */
[----:B------:R-:W-:Y:S01]  /*0670*/  @P0 FFMA R6, R0, 1.84467440737095516160e+19, RZ ;  /* 0x5f80000000060823 */ /* 0x000fe200000000ff */
[----:B------:R-:W-:Y:S08]  /*0680*/  @!P0 MUFU.RCP R5, R0 ;  /* 0x0000000000058308 */ /* 0x000ff00000001000 */
[----:B------:R-:W0:Y:S02]  /*0690*/  @P0 MUFU.RCP R7, R6 ;  /* 0x0000000600070308 */ /* 0x000e240000001000 */
[----:B0-----:R-:W-:-:S04]  /*06a0*/  @P0 FFMA R2, R6, R7, -1 ;  /* 0xbf80000006020423 */ /* 0x001fc80000000007 */
[----:B------:R-:W-:-:S04]  /*06b0*/  @P0 FADD.FTZ R2, -R2, -RZ ;  /* 0x800000ff02020221 */ /* 0x000fc80000010100 */
[----:B------:R-:W-:-:S04]  /*06c0*/  @P0 FFMA R2, R7, R2, R7 ;  /* 0x0000000207020223 */ /* 0x000fc80000000007 */
[----:B------:R-:W-:Y:S01]  /*06d0*/  @P0 FFMA R5, R2, 1.84467440737095516160e+19, RZ ;  /* 0x5f80000002050823 */ /* 0x000fe200000000ff */
[----:B------:R-:W-:Y:S06]  /*06e0*/  BRA `(.L_x_11) ;  /* 0x0000000000887947 */ /* 0x000fec0003800000 */
.L_x_10:
[----:B------:R-:W-:-:S05]  /*06f0*/  VIADD R11, R9, 0xffffff03 ;  /* 0xffffff03090b7836 */ /* 0x000fca0000000000 */
[----:B------:R-:W-:-:S13]  /*0700*/  ISETP.GT.U32.AND P0, PT, R11, 0x1, PT ;  /* 0x000000010b00780c */ /* 0x000fda0003f04070 */
[----:B------:R-:W-:Y:S05]  /*0710*/  @P0 BRA `(.L_x_12) ;  /* 0x0000000000780947 */ /* 0x000fea0003800000 */
[----:B------:R-:W-:Y:S01]  /*0720*/  LOP3.LUT R2, R0, 0x7fffff, RZ, 0xc0, !PT ;  /* 0x007fffff00027812 */ /* 0x000fe200078ec0ff */
[----:B------:R-:W-:-:S03]  /*0730*/  IMAD.MOV.U32 R8, RZ, RZ, 0x3 ;  /* 0x00000003ff087424 */ /* 0x000fc600078e00ff */
[----:B------:R-:W-:Y:S02]  /*0740*/  LOP3.LUT R2, R2, 0x3f800000, RZ, 0xfc, !PT ;  /* 0x3f80000002027812 */ /* 0x000fe400078efcff */
[----:B------:R-:W-:Y:S02]  /*0750*/  SHF.L.U32 R8, R8, R11, RZ ;  /* 0x0000000b08087219 */ /* 0x000fe400000006ff */
[----:B------:R-:W0:Y:S02]  /*0760*/  MUFU.RCP R5, R2 ;  /* 0x0000000200057308 */ /* 0x000e240000001000 */
[----:B0-----:R-:W-:-:S04]  /*0770*/  FFMA R6, R2, R5, -1 ;  /* 0xbf80000002067423 */ /* 0x001fc80000000005 */
[----:B------:R-:W-:-:S04]  /*0780*/  FADD.FTZ R6, -R6, -RZ ;  /* 0x800000ff06067221 */ /* 0x000fc80000010100 */
[CCC-:B------:R-:W-:Y:S01]  /*0790*/  FFMA.RM R7, R5.reuse, R6.reuse, R5.reuse ;  /* 0x0000000605077223 */ /* 0x1c0fe20000004005 */
[----:B------:R-:W-:-:S04]  /*07a0*/  FFMA.RP R6, R5, R6, R5 ;  /* 0x0000000605067223 */ /* 0x000fc80000008005 */
[C---:B------:R-:W-:Y:S02]  /*07b0*/  LOP3.LUT R5, R7.reuse, 0x7fffff, RZ, 0xc0, !PT ;  /* 0x007fffff07057812 */ /* 0x040fe400078ec0ff */
[----:B------:R-:W-:Y:S02]  /*07c0*/  FSETP.NEU.FTZ.AND P0, PT, R7, R6, PT ;  /* 0x000000060700720b */ /* 0x000fe40003f1d000 */
[----:B------:R-:W-:Y:S02]  /*07d0*/  LOP3.LUT R5, R5, 0x800000, RZ, 0xfc, !PT ;  /* 0x0080000005057812 */ /* 0x000fe400078efcff */
[----:B------:R-:W-:Y:S02]  /*07e0*/  SEL R6, RZ, 0xffffffff, !P0 ;  /* 0xffffffffff067807 */ /* 0x000fe40004000000 */
[----:B------:R-:W-:-:S03]  /*07f0*/  LOP3.LUT R8, R8, R5, RZ, 0xc0, !PT ;  /* 0x0000000508087212 */ /* 0x000fc600078ec0ff */
[----:B------:R-:W-:Y:S01]  /*0800*/  IMAD.MOV R6, RZ, RZ, -R6 ;  /* 0x000000ffff067224 */ /* 0x000fe200078e0a06 */
[----:B------:R-:W-:-:S04]  /*0810*/  SHF.R.U32.HI R8, RZ, R11, R8 ;  /* 0x0000000bff087219 */ /* 0x000fc80000011608 */
[----:B------:R-:W-:Y:S02]  /*0820*/  LOP3.LUT P1, RZ, R6, R11, R5, 0xf8, !PT ;  /* 0x0000000b06ff7212 */ /* 0x000fe4000782f805 */
[C---:B------:R-:W-:Y:S02]  /*0830*/  LOP3.LUT P0, RZ, R8.reuse, 0x1, RZ, 0xc0, !PT ;  /* 0x0000000108ff7812 */ /* 0x040fe4000780c0ff */
[----:B------:R-:W-:-:S04]  /*0840*/  LOP3.LUT P2, RZ, R8, 0x2, RZ, 0xc0, !PT ;  /* 0x0000000208ff7812 */ /* 0x000fc8000784c0ff */
[----:B------:R-:W-:Y:S02]  /*0850*/  PLOP3.LUT P0, PT, P0, P1, P2, 0xe0, 0x0 ;  /* 0x000000000000781c */ /* 0x000fe40000703c20 */
[----:B------:R-:W-:Y:S02]  /*0860*/  LOP3.LUT P1, RZ, R0, 0x7fffff, RZ, 0xc0, !PT ;  /* 0x007fffff00ff7812 */ /* 0x000fe4000782c0ff */
[----:B------:R-:W-:-:S05]  /*0870*/  SEL R2, RZ, 0x1, !P0 ;  /* 0x00000001ff027807 */ /* 0x000fca0004000000 */
[----:B------:R-:W-:-:S05]  /*0880*/  IMAD.MOV R2, RZ, RZ, -R2 ;  /* 0x000000ffff027224 */ /* 0x000fca00078e0a02 */
[----:B------:R-:W-:Y:S01]  /*0890*/  ISETP.GE.AND P0, PT, R2, RZ, PT ;  /* 0x000000ff0200720c */ /* 0x000fe20003f06270 */
[----:B------:R-:W-:-:S05]  /*08a0*/  VIADD R2, R9, 0xffffff04 ;  /* 0xffffff0409027836 */ /* 0x000fca0000000000 */
[----:B------:R-:W-:-:S07]  /*08b0*/  SHF.R.U32.HI R5, RZ, R2, R5 ;  /* 0x00000002ff057219 */ /* 0x000fce0000011605 */
[----:B------:R-:W-:-:S04]  /*08c0*/  @!P0 VIADD R5, R5, 0x1 ;  /* 0x0000000105058836 */ /* 0x000fc80000000000 */
[----:B------:R-:W-:-:S05]  /*08d0*/  @!P1 IMAD.SHL.U32 R5, R5, 0x2, RZ ;  /* 0x0000000205059824 */ /* 0x000fca00078e00ff */
[----:B------:R-:W-:Y:S01]  /*08e0*/  LOP3.LUT R5, R5, 0x80000000, R0, 0xf8, !PT ;  /* 0x8000000005057812 */ /* 0x000fe200078ef800 */
[----:B------:R-:W-:Y:S06]  /*08f0*/  BRA `(.L_x_11) ;  /* 0x0000000000047947 */ /* 0x000fec0003800000 */
.L_x_12:
[----:B------:R0:W1:Y:S02]  /*0900*/  MUFU.RCP R5, R0 ;  /* 0x0000000000057308 */ /* 0x0000640000001000 */
.L_x_11:
[----:B------:R-:W-:Y:S05]  /*0910*/  BSYNC.RECONVERGENT B2 ;  /* 0x0000000000027941 */ /* 0x000fea0003800200 */
.L_x_9:
[----:B01----:R-:W-:Y:S02]  /*0920*/  IMAD.MOV.U32 R0, RZ, RZ, R5 ;  /* 0x000000ffff007224 */ /* 0x003fe400078e0005 */
[----:B------:R-:W-:-:S04]  /*0930*/  IMAD.MOV.U32 R5, RZ, RZ, 0x0 ;  /* 0x00000000ff057424 */ /* 0x000fc800078e00ff */
[----:B------:R-:W-:Y:S05]  /*0940*/  RET.REL.NODEC R4 `(_Z12quant_kernelPK6__halfPhPKfPfi) ;  /* 0xfffffff404ac7950 */ /* 0x000fea0003c3ffff */
        .weak           $__internal_1_$__cuda_sm3x_div_rn_noftz_f32_slowpath
        .type           $__internal_1_$__cuda_sm3x_div_rn_noftz_f32_slowpath,@function
        .size           $__internal_1_$__cuda_sm3x_div_rn_noftz_f32_slowpath,(.L_x_35 - $__internal_1_$__cuda_sm3x_div_rn_noftz_f32_slowpath)
$__internal_1_$__cuda_sm3x_div_rn_noftz_f32_slowpath:
[--C-:B------:R-:W-:Y:S01]  /*0950*/  SHF.R.U32.HI R4, RZ, 0x17, R0.reuse ;  /* 0x00000017ff047819 */ /* 0x100fe20000011600 */
[----:B------:R-:W-:-:S03]  /*0960*/  IMAD.MOV.U32 R5, RZ, RZ, R0 ;  /* 0x000000ffff057224 */ /* 0x000fc600078e0000 */
[----:B------:R-:W-:-:S05]  /*0970*/  LOP3.LUT R4, R4, 0xff, RZ, 0xc0, !PT ;  /* 0x000000ff04047812 */ /* 0x000fca00078ec0ff */
[----:B------:R-:W-:-:S05]  /*0980*/  VIADD R7, R4, 0xffffffff ;  /* 0xffffffff04077836 */ /* 0x000fca0000000000 */
[----:B------:R-:W-:-:S13]  /*0990*/  ISETP.GT.U32.OR P0, PT, R7, 0xfd, !PT ;  /* 0x000000fd0700780c */ /* 0x000fda0007f04470 */
[----:B------:R-:W-:Y:S01]  /*09a0*/  @!P0 IMAD.MOV.U32 R6, RZ, RZ, RZ ;  /* 0x000000ffff068224 */ /* 0x000fe200078e00ff */
[----:B------:R-:W-:Y:S06]  /*09b0*/  @!P0 BRA `(.L_x_13) ;  /* 0x00000000003c8947 */ /* 0x000fec0003800000 */
[----:B------:R-:W-:-:S13]  /*09c0*/  FSETP.GTU.FTZ.AND P0, PT, |R0|, +INF , PT ;  /* 0x7f8000000000780b */ /* 0x000fda0003f1c200 */
[----:B------:R-:W-:Y:S05]  /*09d0*/  @P0 BRA `(.L_x_14) ;  /* 0x0000000400280947 */ /* 0x000fea0003800000 */
[----:B------:R-:W-:-:S05]  /*09e0*/  IMAD.MOV.U32 R6, RZ, RZ, 0x43e00000 ;  /* 0x43e00000ff067424 */ /* 0x000fca00078e00ff */
[----:B------:R-:W-:-:S13]  /*09f0*/  LOP3.LUT P0, RZ, R6, 0x7fffffff, R5, 0xc8, !PT ;  /* 0x7fffffff06ff7812 */ /* 0x000fda000780c805 */
[----:B------:R-:W-:Y:S05]  /*0a00*/  @!P0 BRA `(.L_x_15) ;  /* 0x0000000400148947 */ /* 0x000fea0003800000 */
[----:B------:R-:W-:-:S13]  /*0a10*/  LOP3.LUT P0, RZ, R5, 0x7fffffff, RZ, 0xc0, !PT ;  /* 0x7fffffff05ff7812 */ /* 0x000fda000780c0ff */
[----:B------:R-:W-:Y:S05]  /*0a20*/  @!P0 BRA `(.L_x_16) ;  /* 0x0000000400048947 */ /* 0x000fea0003800000 */
[----:B------:R-:W-:Y:S02]  /*0a30*/  FSETP.NEU.FTZ.AND P0, PT, |R0|, +INF , PT ;  /* 0x7f8000000000780b */ /* 0x000fe40003f1d200 */
[----:B------:R-:W-:-:S04]  /*0a40*/  LOP3.LUT P1, RZ, R6, 0x7fffffff, RZ, 0xc0, !PT ;  /* 0x7fffffff06ff7812 */ /* 0x000fc8000782c0ff */
[----:B------:R-:W-:-:S13]  /*0a50*/  PLOP3.LUT P0, PT, P0, P1, PT, 0x2f, 0xf2 ;  /* 0x0000000000f2781c */ /* 0x000fda0000702577 */
[----:B------:R-:W-:Y:S05]  /*0a60*/  @P0 BRA `(.L_x_17) ;  /* 0x0000000000e80947 */ /* 0x000fea0003800000 */
[----:B------:R-:W-:-:S13]  /*0a70*/  ISETP.GE.AND P0, PT, R7, RZ, PT ;  /* 0x000000ff0700720c */ /* 0x000fda0003f06270 */
[----:B------:R-:W-:Y:S02]  /*0a80*/  @P0 IMAD.MOV.U32 R6, RZ, RZ, RZ ;  /* 0x000000ffff060224 */ /* 0x000fe400078e00ff */
[----:B------:R-:W-:Y:S01]  /*0a90*/  @!P0 FFMA R5, R0, 1.84467440737095516160e+19, RZ ;  /* 0x5f80000000058823 */ /* 0x000fe200000000ff */
[----:B------:R-:W-:-:S07]  /*0aa0*/  @!P0 IMAD.MOV.U32 R6, RZ, RZ, -0x40 ;  /* 0xffffffc0ff068424 */ /* 0x000fce00078e00ff */
.L_x_13:
[----:B------:R-:W-:Y:S01]  /*0ab0*/  UMOV UR4, 0x43e00000 ;  /* 0x43e0000000047882 */ /* 0x000fe20000000000 */
[----:B------:R-:W-:Y:S01]  /*0ac0*/  VIADD R4, R4, 0xffffff81 ;  /* 0xffffff8104047836 */ /* 0x000fe20000000000 */
[----:B------:R-:W-:-:S03]  /*0ad0*/  UIADD3 UR4, UPT, UPT, UR4, -0x4000000, URZ ;  /* 0xfc00000004047890 */ /* 0x000fc6000fffe0ff */
[----:B------:R-:W-:Y:S01]  /*0ae0*/  IMAD R0, R4, -0x800000, R5 ;  /* 0xff80000004007824 */ /* 0x000fe200078e0205 */
[----:B------:R-:W-:Y:S02]  /*0af0*/  IADD3 R6, PT, PT, R6, -0x8, R4 ;  /* 0xfffffff806067810 */ /* 0x000fe40007ffe004 */
[----:B------:R-:W-:-:S03]  /*0b00*/  FADD.FTZ R9, -RZ, -UR4 ;  /* 0x80000004ff097e21 */ /* 0x000fc60008010100 */
[----:B------:R-:W0:Y:S02]  /*0b10*/  MUFU.RCP R7, UR4 ;  /* 0x0000000400077d08 */ /* 0x000e240008001000 */
[----:B0-----:R-:W-:-:S04]  /*0b20*/  FFMA R8, R7, R9, 1 ;  /* 0x3f80000007087423 */ /* 0x001fc80000000009 */
[----:B------:R-:W-:-:S04]  /*0b30*/  FFMA R7, R7, R8, R7 ;  /* 0x0000000807077223 */ /* 0x000fc80000000007 */
[----:B------:R-:W-:-:S04]  /*0b40*/  FFMA R8, R0, R7, RZ ;  /* 0x0000000700087223 */ /* 0x000fc800000000ff */
[----:B------:R-:W-:-:S04]  /*0b50*/  FFMA R5, R9, R8, R0 ;  /* 0x0000000809057223 */ /* 0x000fc80000000000 */
[----:B------:R-:W-:-:S04]  /*0b60*/  FFMA R8, R7, R5, R8 ;  /* 0x0000000507087223 */ /* 0x000fc80000000008 */
[----:B------:R-:W-:-:S04]  /*0b70*/  FFMA R9, R9, R8, R0 ;  /* 0x0000000809097223 */ /* 0x000fc80000000000 */
[----:B------:R-:W-:-:S05]  /*0b80*/  FFMA R5, R7, R9, R8 ;  /* 0x0000000907057223 */ /* 0x000fca0000000008 */
[----:B------:R-:W-:-:S04]  /*0b90*/  SHF.R.U32.HI R0, RZ, 0x17, R5 ;  /* 0x00000017ff007819 */ /* 0x000fc80000011605 */
[----:B------:R-:W-:-:S05]  /*0ba0*/  LOP3.LUT R0, R0, 0xff, RZ, 0xc0, !PT ;  /* 0x000000ff00007812 */ /* 0x000fca00078ec0ff */
[----:B------:R-:W-:-:S04]  /*0bb0*/  IMAD.IADD R10, R0, 0x1, R6 ;  /* 0x00000001000a7824 */ /* 0x000fc800078e0206 */
[----:B------:R-:W-:-:S05]  /*0bc0*/  VIADD R0, R10, 0xffffffff ;  /* 0xffffffff0a007836 */ /* 0x000fca0000000000 */
[----:B------:R-:W-:-:S13]  /*0bd0*/  ISETP.GE.U32.AND P0, PT, R0, 0xfe, PT ;  /* 0x000000fe0000780c */ /* 0x000fda0003f06070 */
[----:B------:R-:W-:Y:S05]  /*0be0*/  @!P0 BRA `(.L_x_18) ;  /* 0x0000000000808947 */ /* 0x000fea0003800000 */
[----:B------:R-:W-:-:S13]  /*0bf0*/  ISETP.GT.AND P0, PT, R10, 0xfe, PT ;  /* 0x000000fe0a00780c */ /* 0x000fda0003f04270 */
[----:B------:R-:W-:Y:S05]  /*0c00*/  @P0 BRA `(.L_x_19) ;  /* 0x00000000006c0947 */ /* 0x000fea0003800000 */
[----:B------:R-:W-:-:S13]  /*0c10*/  ISETP.GE.AND P0, PT, R10, 0x1, PT ;  /* 0x000000010a00780c */ /* 0x000fda0003f06270 */
[----:B------:R-:W-:Y:S05]  /*0c20*/  @P0 BRA `(.L_x_20) ;  /* 0x0000000000980947 */ /* 0x000fea0003800000 */
[----:B------:R-:W-:Y:S02]  /*0c30*/  ISETP.GE.AND P0, PT, R10, -0x18, PT ;  /* 0xffffffe80a00780c */ /* 0x000fe40003f06270 */
[----:B------:R-:W-:-:S11]  /*0c40*/  LOP3.LUT R5, R5, 0x80000000, RZ, 0xc0, !PT ;  /* 0x8000000005057812 */ /* 0x000fd600078ec0ff */
[----:B------:R-:W-:Y:S05]  /*0c50*/  @!P0 BRA `(.L_x_20) ;  /* 0x00000000008c8947 */ /* 0x000fea0003800000 */
[CC--:B------:R-:W-:Y:S01]  /*0c60*/  FFMA.RZ R0, R7.reuse, R9.reuse, R8 ;  /* 0x0000000907007223 */ /* 0x0c0fe2000000c008 */
[----:B------:R-:W-:Y:S01]  /*0c70*/  IMAD.MOV R6, RZ, RZ, -R10 ;  /* 0x000000ffff067224 */ /* 0x000fe200078e0a0a */
[C---:B------:R-:W-:Y:S02]  /*0c80*/  ISETP.NE.AND P3, PT, R10.reuse, RZ, PT ;  /* 0x000000ff0a00720c */ /* 0x040fe40003f65270 */
[----:B------:R-:W-:Y:S02]  /*0c90*/  ISETP.NE.AND P1, PT, R10, RZ, PT ;  /* 0x000000ff0a00720c */ /* 0x000fe40003f25270 */
[----:B------:R-:W-:Y:S01]  /*0ca0*/  LOP3.LUT R4, R0, 0x7fffff, RZ, 0xc0, !PT ;  /* 0x007fffff00047812 */ /* 0x000fe200078ec0ff */
[CCC-:B------:R-:W-:Y:S01]  /*0cb0*/  FFMA.RP R0, R7.reuse, R9.reuse, R8.reuse ;  /* 0x0000000907007223 */ /* 0x1c0fe20000008008 */
[----:B------:R-:W-:Y:S01]  /*0cc0*/  FFMA.RM R7, R7, R9, R8 ;  /* 0x0000000907077223 */ /* 0x000fe20000004008 */
[----:B------:R-:W-:Y:S01]  /*0cd0*/  VIADD R9, R10, 0x20 ;  /* 0x000000200a097836 */ /* 0x000fe20000000000 */
[----:B------:R-:W-:-:S03]  /*0ce0*/  LOP3.LUT R4, R4, 0x800000, RZ, 0xfc, !PT ;  /* 0x0080000004047812 */ /* 0x000fc600078efcff */
[----:B------:R-:W-:Y:S02]  /*0cf0*/  FSETP.NEU.FTZ.AND P0, PT, R0, R7, PT ;  /* 0x000000070000720b */ /* 0x000fe40003f1d000 */
[----:B------:R-:W-:Y:S02]  /*0d00*/  SHF.L.U32 R9, R4, R9, RZ ;  /* 0x0000000904097219 */ /* 0x000fe400000006ff */
[----:B------:R-:W-:Y:S02]  /*0d10*/  SEL R7, R6, RZ, P3 ;  /* 0x000000ff06077207 */ /* 0x000fe40001800000 */
[----:B------:R-:W-:Y:S02]  /*0d20*/  ISETP.NE.AND P1, PT, R9, RZ, P1 ;  /* 0x000000ff0900720c */ /* 0x000fe40000f25270 */
[----:B------:R-:W-:Y:S02]  /*0d30*/  SHF.R.U32.HI R7, RZ, R7, R4 ;  /* 0x00000007ff077219 */ /* 0x000fe40000011604 */
[----:B------:R-:W-:-:S02]  /*0d40*/  PLOP3.LUT P0, PT, P0, P1, PT, 0xf8, 0x8f ;  /* 0x00000000008f781c */ /* 0x000fc40000703f70 */
[----:B------:R-:W-:Y:S02]  /*0d50*/  SHF.R.U32.HI R9, RZ, 0x1, R7 ;  /* 0x00000001ff097819 */ /* 0x000fe40000011607 */
[----:B------:R-:W-:-:S04]  /*0d60*/  SEL R0, RZ, 0x1, !P0 ;  /* 0x00000001ff007807 */ /* 0x000fc80004000000 */
[----:B------:R-:W-:-:S04]  /*0d70*/  LOP3.LUT R0, R0, 0x1, R9, 0xf8, !PT ;  /* 0x0000000100007812 */ /* 0x000fc800078ef809 */
[----:B------:R-:W-:-:S05]  /*0d80*/  LOP3.LUT R0, R0, R7, RZ, 0xc0, !PT ;  /* 0x0000000700007212 */ /* 0x000fca00078ec0ff */
[----:B------:R-:W-:-:S05]  /*0d90*/  IMAD.IADD R0, R9, 0x1, R0 ;  /* 0x0000000109007824 */ /* 0x000fca00078e0200 */
[----:B------:R-:W-:Y:S01]  /*0da0*/  LOP3.LUT R5, R0, R5, RZ, 0xfc, !PT ;  /* 0x0000000500057212 */ /* 0x000fe200078efcff */
[----:B------:R-:W-:Y:S06]  /*0db0*/  BRA `(.L_x_20) ;  /* 0x0000000000347947 */ /* 0x000fec0003800000 */
.L_x_19:
[----:B------:R-:W-:-:S04]  /*0dc0*/  LOP3.LUT R5, R5, 0x80000000, RZ, 0xc0, !PT ;  /* 0x8000000005057812 */ /* 0x000fc800078ec0ff */
[----:B------:R-:W-:Y:S01]  /*0dd0*/  LOP3.LUT R5, R5, 0x7f800000, RZ, 0xfc, !PT ;  /* 0x7f80000005057812 */ /* 0x000fe200078efcff */
[----:B------:R-:W-:Y:S06]  /*0de0*/  BRA `(.L_x_20) ;  /* 0x0000000000287947 */ /* 0x000fec0003800000 */
.L_x_18:
[----:B------:R-:W-:Y:S01]  /*0df0*/  IMAD R5, R6, 0x800000, R5 ;  /* 0x0080000006057824 */ /* 0x000fe200078e0205 */
[----:B------:R-:W-:Y:S06]  /*0e00*/  BRA `(.L_x_20) ;  /* 0x0000000000207947 */ /* 0x000fec0003800000 */
.L_x_17:
[----:B------:R-:W-:-:S04]  /*0e10*/  LOP3.LUT R5, R6, 0x80000000, R5, 0x48, !PT ;  /* 0x8000000006057812 */ /* 0x000fc800078e4805 */
[----:B------:R-:W-:Y:S01]  /*0e20*/  LOP3.LUT R5, R5, 0x7f800000, RZ, 0xfc, !PT ;  /* 0x7f80000005057812 */ /* 0x000fe200078efcff */
[----:B------:R-:W-:Y:S06]  /*0e30*/  BRA `(.L_x_20) ;  /* 0x0000000000147947 */ /* 0x000fec0003800000 */
.L_x_16:
[----:B------:R-:W-:Y:S01]  /*0e40*/  LOP3.LUT R5, R6, 0x80000000, R5, 0x48, !PT ;  /* 0x8000000006057812 */ /* 0x000fe200078e4805 */
[----:B------:R-:W-:Y:S06]  /*0e50*/  BRA `(.L_x_20) ;  /* 0x00000000000c7947 */ /* 0x000fec0003800000 */
.L_x_15:
[----:B------:R-:W0:Y:S01]  /*0e60*/  MUFU.RSQ R5, -QNAN ;  /* 0xffc0000000057908 */ /* 0x000e220000001400 */
[----:B------:R-:W-:Y:S05]  /*0e70*/  BRA `(.L_x_20) ;  /* 0x0000000000047947 */ /* 0x000fea0003800000 */
.L_x_14:
[----:B------:R-:W-:-:S07]  /*0e80*/  FADD.FTZ R5, R0, 448 ;  /* 0x43e0000000057421 */ /* 0x000fce0000010000 */
.L_x_20:
[----:B0-----:R-:W-:Y:S02]  /*0e90*/  IMAD.MOV.U32 R0, RZ, RZ, R5 ;  /* 0x000000ffff007224 */ /* 0x001fe400078e0005 */
[----:B------:R-:W-:Y:S02]  /*0ea0*/  IMAD.MOV.U32 R4, RZ, RZ, R2 ;  /* 0x000000ffff047224 */ /* 0x000fe400078e0002 */
[----:B------:R-:W-:-:S04]  /*0eb0*/  IMAD.MOV.U32 R5, RZ, RZ, 0x0 ;  /* 0x00000000ff057424 */ /* 0x000fc800078e00ff */
[----:B------:R-:W-:Y:S05]  /*0ec0*/  RET.REL.NODEC R4 `(_Z12quant_kernelPK6__halfPhPKfPfi) ;  /* 0xfffffff0044c7950 */ /* 0x000fea0003c3ffff */
.L_x_21:
        /* <DEDUP_REMOVED lines=11> */
.L_x_35:


//--------------------- .text._Z17absmax_f32_kernelPKfPfi --------------------------
	.section	.text._Z17absmax_f32_kernelPKfPfi,"ax",@progbits
	.align	128
        .global         _Z17absmax_f32_kernelPKfPfi
        .type           _Z17absmax_f32_kernelPKfPfi,@function
        .size           _Z17absmax_f32_kernelPKfPfi,(.L_x_38 - _Z17absmax_f32_kernelPKfPfi)
        .other          _Z17absmax_f32_kernelPKfPfi,@"STO_CUDA_ENTRY STV_DEFAULT"
_Z17absmax_f32_kernelPKfPfi:
.text._Z17absmax_f32_kernelPKfPfi:
[----:B------:R-:W-:Y:S01]  /*0000*/  LDC R1, c[0x0][0x37c] ;  /* 0x0000df00ff017b82 */ /* 0x000fe20000000800 */
[----:B------:R-:W0:Y:S01]  /*0010*/  S2R R11, SR_CTAID.X ;  /* 0x00000000000b7919 */ /* 0x000e220000002500 */
[----:B------:R-:W0:Y:S01]  /*0020*/  LDCU UR4, c[0x0][0x360] ;  /* 0x00006c00ff0477ac */ /* 0x000e220008000800 */
[----:B------:R-:W1:Y:S01]  /*0030*/  S2R R9, SR_TID.X ;  /* 0x0000000000097919 */ /* 0x000e620000002100 */
[----:B------:R-:W2:Y:S01]  /*0040*/  LDCU UR5, c[0x0][0x390] ;  /* 0x00007200ff0577ac */ /* 0x000ea20008000800 */
[----:B------:R-:W3:Y:S01]  /*0050*/  LDCU.64 UR6, c[0x0][0x358] ;  /* 0x00006b00ff0677ac */ /* 0x000ee20008000a00 */
[----:B0-----:R-:W-:-:S04]  /*0060*/  IMAD R0, R11, UR4, RZ ;  /* 0x000000040b007c24 */ /* 0x001fc8000f8e02ff */
[----:B-1----:R-:W-:Y:S02]  /*0070*/  IMAD R7, R0, 0x2, R9 ;  /* 0x0000000200077824 */ /* 0x002fe400078e0209 */
[----:B------:R-:W-:-:S03]  /*0080*/  IMAD.U32 R0, RZ, RZ, UR4 ;  /* 0x00000004ff007e24 */ /* 0x000fc6000f8e00ff */
[C---:B--2---:R-:W-:Y:S01]  /*0090*/  ISETP.GE.AND P0, PT, R7.reuse, UR5, PT ;  /* 0x0000000507007c0c */ /* 0x044fe2000bf06270 */
[----:B------:R-:W-:-:S05]  /*00a0*/  IMAD.IADD R13, R7, 0x1, R0 ;  /* 0x00000001070d7824 */ /* 0x000fca00078e0200 */
[----:B------:R-:W-:-:S07]  /*00b0*/  ISETP.GE.U32.AND P1, PT, R13, UR5, PT ;  /* 0x000000050d007c0c */ /* 0x000fce000bf26070 */
[----:B------:R-:W0:Y:S08]  /*00c0*/  @!P0 LDC.64 R2, c[0x0][0x380] ;  /* 0x0000e000ff028b82 */ /* 0x000e300000000a00 */
[----:B------:R-:W1:Y:S01]  /*00d0*/  @!P1 LDC.64 R4, c[0x0][0x380] ;  /* 0x0000e000ff049b82 */ /* 0x000e620000000a00 */
[----:B0-----:R-:W-:-:S06]  /*00e0*/  @!P0 IMAD.WIDE R2, R7, 0x4, R2 ;  /* 0x0000000407028825 */ /* 0x001fcc00078e0202 */
[----:B---3--:R0:W2:Y:S01]  /*00f0*/  @!P0 LDG.E.CONSTANT R2, desc[UR6][R2.64] ;  /* 0x0000000602028981 */ /* 0x0080a2000c1e9900 */
[----:B-1----:R-:W-:-:S06]  /*0100*/  @!P1 IMAD.WIDE.U32 R4, R13, 0x4, R4 ;  /* 0x000000040d049825 */ /* 0x002fcc00078e0004 */
[----:B------:R-:W3:Y:S01]  /*0110*/  @!P1 LDG.E.CONSTANT R5, desc[UR6][R4.64] ;  /* 0x0000000604059981 */ /* 0x000ee2000c1e9900 */
[----:B------:R-:W1:Y:S01]  /*0120*/  S2UR UR5, SR_CgaCtaId ;  /* 0x00000000000579c3 */ /* 0x000e620000008800 */
[----:B------:R-:W-:Y:S01]  /*0130*/  HFMA2 R6, -RZ, RZ, 0, 0 ;  /* 0x00000000ff067431 */ /* 0x000fe200000001ff */
[----:B------:R-:W-:Y:S02]  /*0140*/  UMOV UR4, 0x400 ;  /* 0x0000040000047882 */ /* 0x000fe40000000000 */
[----:B-1----:R-:W-:-:S06]  /*0150*/  ULEA UR4, UR5, UR4, 0x18 ;  /* 0x0000000405047291 */ /* 0x002fcc000f8ec0ff */
[----:B0-----:R-:W-:Y:S01]  /*0160*/  LEA R3, R9, UR4, 0x2 ;  /* 0x0000000409037c11 */ /* 0x001fe2000f8e10ff */
[----:B--2---:R-:W-:Y:S01]  /*0170*/  @!P0 FADD R6, |R2|, -RZ ;  /* 0x800000ff02068221 */ /* 0x004fe20000000200 */
[----:B------:R-:W-:-:S04]  /*0180*/  ISETP.GE.U32.AND P0, PT, R0, 0x2, PT ;  /* 0x000000020000780c */ /* 0x000fc80003f06070 */
[----:B---3--:R-:W-:Y:S02]  /*0190*/  @!P1 FMNMX R6, R6, |R5|, !PT ;  /* 0x4000000506069209 */ /* 0x008fe40007800000 */
[----:B------:R-:W-:-:S03]  /*01a0*/  ISETP.NE.AND P1, PT, R9, RZ, PT ;  /* 0x000000ff0900720c */ /* 0x000fc60003f25270 */
[----:B------:R0:W-:Y:S01]  /*01b0*/  STS [R3], R6 ;  /* 0x0000000603007388 */ /* 0x0001e20000000800 */
[----:B------:R-:W-:Y:S06]  /*01c0*/  BAR.SYNC.DEFER_BLOCKING 0x0 ;  /* 0x0000000000007b1d */ /* 0x000fec0000010000 */
[----:B------:R-:W-:Y:S05]  /*01d0*/  @!P0 BRA `(.L_x_22) ;  /* 0x00000000002c8947 */ /* 0x000fea0003800000 */
.L_x_23:
[----:B0-----:R-:W-:-:S04]  /*01e0*/  SHF.R.U32.HI R6, RZ, 0x1, R0 ;  /* 0x00000001ff067819 */ /* 0x001fc80000011600 */
[----:B------:R-:W-:-:S13]  /*01f0*/  ISETP.GE.U32.AND P0, PT, R9, R6, PT ;  /* 0x000000060900720c */ /* 0x000fda0003f06070 */
[----:B------:R-:W-:Y:S01]  /*0200*/  @!P0 IMAD R4, R6, 0x4, R3 ;  /* 0x0000000406048824 */ /* 0x000fe200078e0203 */
[----:B------:R-:W-:Y:S04]  /*0210*/  @!P0 LDS R2, [R3] ;  /* 0x0000000003028984 */ /* 0x000fe80000000800 */
[----:B------:R-:W0:Y:S02]  /*0220*/  @!P0 LDS R5, [R4] ;  /* 0x0000000004058984 */ /* 0x000e240000000800 */
[----:B0-----:R-:W-:-:S05]  /*0230*/  @!P0 FMNMX R2, R2, R5, !PT ;  /* 0x0000000502028209 */ /* 0x001fca0007800000 */
[----:B------:R1:W-:Y:S01]  /*0240*/  @!P0 STS [R3], R2 ;  /* 0x0000000203008388 */ /* 0x0003e20000000800 */
[----:B------:R-:W-:Y:S01]  /*0250*/  BAR.SYNC.DEFER_BLOCKING 0x0 ;  /* 0x0000000000007b1d */ /* 0x000fe20000010000 */
[----:B------:R-:W-:Y:S02]  /*0260*/  ISETP.GT.U32.AND P0, PT, R0, 0x3, PT ;  /* 0x000000030000780c */ /* 0x000fe40003f04070 */
[----:B------:R-:W-:-:S11]  /*0270*/  MOV R0, R6 ;  /* 0x0000000600007202 */ /* 0x000fd60000000f00 */
[----:B-1----:R-:W-:Y:S05]  /*0280*/  @P0 BRA `(.L_x_23) ;  /* 0xfffffffc00d40947 */ /* 0x002fea000383ffff */
.L_x_22:
[----:B------:R-:W-:Y:S05]  /*0290*/  @P1 EXIT ;  /* 0x000000000000194d */ /* 0x000fea0003800000 */
[----:B------:R-:W1:Y:S01]  /*02a0*/  S2UR UR5, SR_CgaCtaId ;  /* 0x00000000000579c3 */ /* 0x000e620000008800 */
[----:B------:R-:W-:-:S07]  /*02b0*/  UMOV UR4, 0x400 ;  /* 0x0000040000047882 */ /* 0x000fce0000000000 */
[----:B0-----:R-:W0:Y:S01]  /*02c0*/  LDC.64 R2, c[0x0][0x388] ;  /* 0x0000e200ff027b82 */ /* 0x001e220000000a00 */
[----:B-1----:R-:W-:Y:S01]  /*02d0*/  ULEA UR4, UR5, UR4, 0x18 ;  /* 0x0000000405047291 */ /* 0x002fe2000f8ec0ff */
[----:B0-----:R-:W-:-:S08]  /*02e0*/  IMAD.WIDE.U32 R2, R11, 0x4, R2 ;  /* 0x000000040b027825 */ /* 0x001fd000078e0002 */
[----:B------:R-:W0:Y:S04]  /*02f0*/  LDS R5, [UR4] ;  /* 0x00000004ff057984 */ /* 0x000e280008000800 */
[----:B0-----:R-:W-:Y:S01]  /*0300*/  STG.E desc[UR6][R2.64], R5 ;  /* 0x0000000502007986 */ /* 0x001fe2000c101906 */
[----:B------:R-:W-:Y:S05]  /*0310*/  EXIT ;  /* 0x000000000000794d */ /* 0x000fea0003800000 */
.L_x_24:
        /* <DEDUP_REMOVED lines=14> */
.L_x_38:


//--------------------- .text._Z18absmax_fp16_kernelPK6__halfPfi --------------------------
	.section	.text._Z18absmax_fp16_kernelPK6__halfPfi,"ax",@progbits
	.align	128
        .global         _Z18absmax_fp16_kernelPK6__halfPfi
        .type           _Z18absmax_fp16_kernelPK6__halfPfi,@function
        .size           _Z18absmax_fp16_kernelPK6__halfPfi,(.L_x_39 - _Z18absmax_fp16_kernelPK6__halfPfi)
        .other          _Z18absmax_fp16_kernelPK6__halfPfi,@"STO_CUDA_ENTRY STV_DEFAULT"
_Z18absmax_fp16_kernelPK6__halfPfi:
.text._Z18absmax_fp16_kernelPK6__halfPfi:
[----:B------:R-:W-:Y:S01]  /*0000*/  LDC R1, c[0x0][0x37c] ;  /* 0x0000df00ff017b82 */ /* 0x000fe20000000800 */
[----:B------:R-:W0:Y:S01]  /*0010*/  S2R R0, SR_CTAID.X ;  /* 0x0000000000007919 */ /* 0x000e220000002500 */
[----:B------:R-:W0:Y:S01]  /*0020*/  LDCU UR4, c[0x0][0x360] ;  /* 0x00006c00ff0477ac */ /* 0x000e220008000800 */
[----:B------:R-:W-:Y:S01]  /*0030*/  BSSY.RECONVERGENT B0, `(.L_x_25) ;  /* 0x000001a000007945 */ /* 0x000fe20003800200 */
[----:B------:R-:W1:Y:S01]  /*0040*/  S2R R2, SR_TID.X ;  /* 0x0000000000027919 */ /* 0x000e620000002100 */
[----:B------:R-:W2:Y:S01]  /*0050*/  LDCU UR5, c[0x0][0x390] ;  /* 0x00007200ff0577ac */ /* 0x000ea20008000800 */
[----:B------:R-:W3:Y:S01]  /*0060*/  LDCU.64 UR6, c[0x0][0x358] ;  /* 0x00006b00ff0677ac */ /* 0x000ee20008000a00 */
[----:B0-----:R-:W-:-:S04]  /*0070*/  IMAD R3, R0, UR4, RZ ;  /* 0x0000000400037c24 */ /* 0x001fc8000f8e02ff */
[----:B------:R-:W-:-:S04]  /*0080*/  IMAD.SHL.U32 R7, R3, 0x4, RZ ;  /* 0x0000000403077824 */ /* 0x000fc800078e00ff */
[----:B-1----:R-:W-:-:S05]  /*0090*/  IMAD R9, R2, 0x2, R7 ;  /* 0x0000000202097824 */ /* 0x002fca00078e0207 */
[----:B------:R-:W-:-:S04]  /*00a0*/  IADD3 R3, PT, PT, R9, 0x1, RZ ;  /* 0x0000000109037810 */ /* 0x000fc80007ffe0ff */
[----:B--2---:R-:W-:Y:S01]  /*00b0*/  ISETP.GE.AND P0, PT, R3, UR5, PT ;  /* 0x0000000503007c0c */ /* 0x004fe2000bf06270 */
[----:B------:R-:W-:-:S12]  /*00c0*/  IMAD.U32 R3, RZ, RZ, UR4 ;  /* 0x00000004ff037e24 */ /* 0x000fd8000f8e00ff */
[----:B---3--:R-:W-:Y:S05]  /*00d0*/  @P0 BRA `(.L_x_26) ;  /* 0x00000000001c0947 */ /* 0x008fea0003800000 */
[----:B------:R-:W0:Y:S02]  /*00e0*/  LDC.64 R4, c[0x0][0x380] ;  /* 0x0000e000ff047b82 */ /* 0x000e240000000a00 */
[----:B0-----:R-:W-:-:S06]  /*00f0*/  IMAD.WIDE R4, R9, 0x2, R4 ;  /* 0x0000000209047825 */ /* 0x001fcc00078e0204 */
[----:B------:R-:W2:Y:S02]  /*0100*/  LDG.E.CONSTANT R4, desc[UR6][R4.64] ;  /* 0x0000000604047981 */ /* 0x000ea4000c1e9900 */
[--C-:B--2---:R-:W-:Y:S02]  /*0110*/  HADD2.F32 R6, -RZ, R4.reuse.H0_H0 ;  /* 0x20000004ff067230 */ /* 0x104fe40000004100 */
[----:B------:R-:W-:-:S05]  /*0120*/  HADD2.F32 R9, -RZ, R4.H1_H1 ;  /* 0x30000004ff097230 */ /* 0x000fca0000004100 */
[----:B------:R-:W-:Y:S01]  /*0130*/  FMNMX R6, |R6|, |R9|, !PT ;  /* 0x4000000906067209 */ /* 0x000fe20007800200 */
[----:B------:R-:W-:Y:S06]  /*0140*/  BRA `(.L_x_27) ;  /* 0x0000000000207947 */ /* 0x000fec0003800000 */
.L_x_26:
[----:B------:R-:W-:Y:S01]  /*0150*/  ISETP.GE.AND P0, PT, R9, UR5, PT ;  /* 0x0000000509007c0c */ /* 0x000fe2000bf06270 */
[----:B------:R-:W-:-:S12]  /*0160*/  HFMA2 R6, -RZ, RZ, 0, 0 ;  /* 0x00000000ff067431 */ /* 0x000fd800000001ff */
[----:B------:R-:W-:Y:S05]  /*0170*/  @P0 BRA `(.L_x_27) ;  /* 0x0000000000140947 */ /* 0x000fea0003800000 */
[----:B------:R-:W0:Y:S02]  /*0180*/  LDC.64 R4, c[0x0][0x380] ;  /* 0x0000e000ff047b82 */ /* 0x000e240000000a00 */
[----:B0-----:R-:W-:-:S06]  /*0190*/  IMAD.WIDE R4, R9, 0x2, R4 ;  /* 0x0000000209047825 */ /* 0x001fcc00078e0204 */
[----:B------:R-:W2:Y:S02]  /*01a0*/  LDG.E.U16.CONSTANT R4, desc[UR6][R4.64] ;  /* 0x0000000604047981 */ /* 0x000ea4000c1e9500 */
[----:B--2---:R-:W-:-:S05]  /*01b0*/  HADD2.F32 R6, -RZ, R4.H0_H0 ;  /* 0x20000004ff067230 */ /* 0x004fca0000004100 */
[----:B------:R-:W-:-:S07]  /*01c0*/  FADD R6, |R6|, -RZ ;  /* 0x800000ff06067221 */ /* 0x000fce0000000200 */
.L_x_27:
[----:B------:R-:W-:Y:S05]  /*01d0*/  BSYNC.RECONVERGENT B0 ;  /* 0x0000000000007941 */ /* 0x000fea0003800200 */
.L_x_25:
[----:B------:R-:W-:Y:S01]  /*01e0*/  IMAD.IADD R4, R3, 0x1, R2 ;  /* 0x0000000103047824 */ /* 0x000fe200078e0202 */
[----:B------:R-:W-:Y:S04]  /*01f0*/  BSSY.RECONVERGENT B0, `(.L_x_28) ;  /* 0x0000013000007945 */ /* 0x000fe80003800200 */
[----:B------:R-:W-:-:S05]  /*0200*/  LEA R7, R4, R7, 0x1 ;  /* 0x0000000704077211 */ /* 0x000fca00078e08ff */
[----:B------:R-:W-:-:S05]  /*0210*/  VIADD R4, R7, 0x1 ;  /* 0x0000000107047836 */ /* 0x000fca0000000000 */
[----:B------:R-:W-:-:S13]  /*0220*/  ISETP.GE.AND P0, PT, R4, UR5, PT ;  /* 0x0000000504007c0c */ /* 0x000fda000bf06270 */
[----:B------:R-:W-:Y:S05]  /*0230*/  @P0 BRA `(.L_x_29) ;  /* 0x00000000001c0947 */ /* 0x000fea0003800000 */
[----:B------:R-:W0:Y:S02]  /*0240*/  LDC.64 R4, c[0x0][0x380] ;  /* 0x0000e000ff047b82 */ /* 0x000e240000000a00 */
[----:B0-----:R-:W-:-:S06]  /*0250*/  IMAD.WIDE R4, R7, 0x2, R4 ;  /* 0x0000000207047825 */ /* 0x001fcc00078e0204 */
[----:B------:R-:W2:Y:S02]  /*0260*/  LDG.E.CONSTANT R4, desc[UR6][R4.64] ;  /* 0x0000000604047981 */ /* 0x000ea4000c1e9900 */
[--C-:B--2---:R-:W-:Y:S02]  /*0270*/  HADD2.F32 R7, -RZ, R4.reuse.H0_H0 ;  /* 0x20000004ff077230 */ /* 0x104fe40000004100 */
[----:B------:R-:W-:-:S05]  /*0280*/  HADD2.F32 R8, -RZ, R4.H1_H1 ;  /* 0x30000004ff087230 */ /* 0x000fca0000004100 */
[----:B------:R-:W-:Y:S01]  /*0290*/  FMNMX3 R6, |R7|, |R8|, R6, !PT ;  /* 0x4000000807067276 */ /* 0x000fe20007800206 */
[----:B------:R-:W-:Y:S06]  /*02a0*/  BRA `(.L_x_30) ;  /* 0x00000000001c7947 */ /* 0x000fec0003800000 */
.L_x_29:
[----:B------:R-:W-:-:S13]  /*02b0*/  ISETP.GE.AND P0, PT, R7, UR5, PT ;  /* 0x0000000507007c0c */ /* 0x000fda000bf06270 */
[----:B------:R-:W-:Y:S05]  /*02c0*/  @P0 BRA `(.L_x_30) ;  /* 0x0000000000140947 */ /* 0x000fea0003800000 */
[----:B------:R-:W0:Y:S02]  /*02d0*/  LDC.64 R4, c[0x0][0x380] ;  /* 0x0000e000ff047b82 */ /* 0x000e240000000a00 */
[----:B0-----:R-:W-:-:S06]  /*02e0*/  IMAD.WIDE R4, R7, 0x2, R4 ;  /* 0x0000000207047825 */ /* 0x001fcc00078e0204 */
[----:B------:R-:W2:Y:S02]  /*02f0*/  LDG.E.U16.CONSTANT R4, desc[UR6][R4.64] ;  /* 0x0000000604047981 */ /* 0x000ea4000c1e9500 */
[----:B--2---:R-:W-:-:S05]  /*0300*/  HADD2.F32 R7, -RZ, R4.H0_H0 ;  /* 0x20000004ff077230 */ /* 0x004fca0000004100 */
[----:B------:R-:W-:-:S07]  /*0310*/  FMNMX R6, R6, |R7|, !PT ;  /* 0x4000000706067209 */ /* 0x000fce0007800000 */
.L_x_30:
[----:B------:R-:W-:Y:S05]  /*0320*/  BSYNC.RECONVERGENT B0 ;  /* 0x0000000000007941 */ /* 0x000fea0003800200 */
.L_x_28:
[----:B------:R-:W0:Y:S01]  /*0330*/  S2UR UR5, SR_CgaCtaId ;  /* 0x00000000000579c3 */ /* 0x000e220000008800 */
[----:B------:R-:W-:Y:S01]  /*0340*/  UMOV UR4, 0x400 ;  /* 0x0000040000047882 */ /* 0x000fe20000000000 */
[----:B------:R-:W-:Y:S02]  /*0350*/  ISETP.GE.U32.AND P1, PT, R3, 0x2, PT ;  /* 0x000000020300780c */ /* 0x000fe40003f26070 */
[----:B------:R-:W-:Y:S01]  /*0360*/  ISETP.NE.AND P0, PT, R2, RZ, PT ;  /* 0x000000ff0200720c */ /* 0x000fe20003f05270 */
[----:B0-----:R-:W-:-:S06]  /*0370*/  ULEA UR4, UR5, UR4, 0x18 ;  /* 0x0000000405047291 */ /* 0x001fcc000f8ec0ff */
[----:B------:R-:W-:-:S05]  /*0380*/  LEA R5, R2, UR4, 0x2 ;  /* 0x0000000402057c11 */ /* 0x000fca000f8e10ff */
[----:B------:R0:W-:Y:S01]  /*0390*/  STS [R5], R6 ;  /* 0x0000000605007388 */ /* 0x0001e20000000800 */
[----:B------:R-:W-:Y:S06]  /*03a0*/  BAR.SYNC.DEFER_BLOCKING 0x0 ;  /* 0x0000000000007b1d */ /* 0x000fec0000010000 */
[----:B------:R-:W-:Y:S05]  /*03b0*/  @!P1 BRA `(.L_x_31) ;  /* 0x00000000002c9947 */ /* 0x000fea0003800000 */
.L_x_32:
[----:B------:R-:W-:-:S04]  /*03c0*/  SHF.R.U32.HI R8, RZ, 0x1, R3 ;  /* 0x00000001ff087819 */ /* 0x000fc80000011603 */
[----:B------:R-:W-:-:S13]  /*03d0*/  ISETP.GE.U32.AND P1, PT, R2, R8, PT ;  /* 0x000000080200720c */ /* 0x000fda0003f26070 */
[----:B0-----:R-:W-:Y:S01]  /*03e0*/  @!P1 LEA R6, R8, R5, 0x2 ;  /* 0x0000000508069211 */ /* 0x001fe200078e10ff */
        /* <DEDUP_REMOVED lines=8> */
.L_x_31:
[----:B------:R-:W-:Y:S05]  /*0470*/  @P0 EXIT ;  /* 0x000000000000094d */ /* 0x000fea0003800000 */
[----:B------:R-:W1:Y:S01]  /*0480*/  S2UR UR5, SR_CgaCtaId ;  /* 0x00000000000579c3 */ /* 0x000e620000008800 */
[----:B------:R-:W-:-:S07]  /*0490*/  UMOV UR4, 0x400 ;  /* 0x0000040000047882 */ /* 0x000fce0000000000 */
[----:B------:R-:W2:Y:S01]  /*04a0*/  LDC.64 R2, c[0x0][0x388] ;  /* 0x0000e200ff027b82 */ /* 0x000ea20000000a00 */
[----:B-1----:R-:W-:Y:S01]  /*04b0*/  ULEA UR4, UR5, UR4, 0x18 ;  /* 0x0000000405047291 */ /* 0x002fe2000f8ec0ff */
[----:B--2---:R-:W-:-:S08]  /*04c0*/  IMAD.WIDE.U32 R2, R0, 0x4, R2 ;  /* 0x0000000400027825 */ /* 0x004fd000078e0002 */
[----:B0-----:R-:W0:Y:S04]  /*04d0*/  LDS R5, [UR4] ;  /* 0x00000004ff057984 */ /* 0x001e280008000800 */
[----:B0-----:R-:W-:Y:S01]  /*04e0*/  STG.E desc[UR6][R2.64], R5 ;  /* 0x0000000502007986 */ /* 0x001fe2000c101906 */
[----:B------:R-:W-:Y:S05]  /*04f0*/  EXIT ;  /* 0x000000000000794d */ /* 0x000fea0003800000 */
.L_x_33:
        /* <DEDUP_REMOVED lines=16> */
.L_x_39:


//--------------------- .nv.shared._Z14dequant_kernelPKhP6__halfPKfi --------------------------
	.section	.nv.shared._Z14dequant_kernelPKhP6__halfPKfi,"aw",@nobits
	.sectionflags	@""
	.align	16
.nv.shared._Z14dequant_kernelPKhP6__halfPKfi:
	.zero		1040


//--------------------- .nv.shared.reserved.0     --------------------------
	.section	.nv.shared.reserved.0,"aw",@nobits
	.weak		__nv_reservedSMEM_offset_0_alias
	.size		__nv_reservedSMEM_offset_0_alias, 0, 64
	.other		__nv_reservedSMEM_offset_0_alias,@"STO_CUDA_RESERVED_SHARED STV_DEFAULT"
__nv_reservedSMEM_offset_0_alias:
	.zero		0
	.zero		64


//--------------------- .nv.shared._Z12quant_kernelPK6__halfPhPKfPfi --------------------------
	.section	.nv.shared._Z12quant_kernelPK6__halfPhPKfPfi,"aw",@nobits
	.sectionflags	@""
	.align	16
.nv.shared._Z12quant_kernelPK6__halfPhPKfPfi:
	.zero		1040


//--------------------- .nv.shared._Z17absmax_f32_kernelPKfPfi --------------------------
	.section	.nv.shared._Z17absmax_f32_kernelPKfPfi,"aw",@nobits
	.sectionflags	@""
	.align	16
	.zero		1024


//--------------------- .nv.shared._Z18absmax_fp16_kernelPK6__halfPfi --------------------------
	.section	.nv.shared._Z18absmax_fp16_kernelPK6__halfPfi,"aw",@nobits
	.sectionflags	@""
	.align	16
	.zero		1024


//--------------------- .nv.constant0._Z14dequant_kernelPKhP6__halfPKfi --------------------------
	.section	.nv.constant0._Z14dequant_kernelPKhP6__halfPKfi,"a",@progbits
	.sectionflags	@""
	.align	4
.nv.constant0._Z14dequant_kernelPKhP6__halfPKfi:
	.zero		924


//--------------------- .nv.constant0._Z12quant_kernelPK6__halfPhPKfPfi --------------------------
	.section	.nv.constant0._Z12quant_kernelPK6__halfPhPKfPfi,"a",@progbits
	.sectionflags	@""
	.align	4
.nv.constant0._Z12quant_kernelPK6__halfPhPKfPfi:
	.zero		932


//--------------------- .nv.constant0._Z17absmax_f32_kernelPKfPfi --------------------------
	.section	.nv.constant0._Z17absmax_f32_kernelPKfPfi,"a",@progbits
	.sectionflags	@""
	.align	4
.nv.constant0._Z17absmax_f32_kernelPKfPfi:
	.zero		916


//--------------------- .nv.constant0._Z18absmax_fp16_kernelPK6__halfPfi --------------------------
	.section	.nv.constant0._Z18absmax_fp16_kernelPK6__halfPfi,"a",@progbits
	.sectionflags	@""
	.align	4
.nv.constant0._Z18absmax_fp16_kernelPK6__halfPfi:
	.zero		916


//--------------------- SYMBOLS --------------------------

	.type		.nv.reservedSmem.offset0,@object
	.size		.nv.reservedSmem.offset0,0x4
	.type		.nv.reservedSmem.cap,@object
	.size		.nv.reservedSmem.cap,0x4
